	.target	sm_100a

	.elftype	@"ET_EXEC"


//--------------------- .note.nv.tkinfo           --------------------------
	.section	.note.nv.tkinfo,"",@"SHT_NOTE"
	.sectionflags	@"SHF_NOTE_NV_TKINFO"
	.tkinfo
        /*0018*/ 	.word	0x00000002
        /*0030*/ 	.string	""
        /*0030*/ 	.string	"ptxas"
        /*0030*/ 	.string	"Cuda compilation tools, release 13.0, V13.0.88"
        /*0030*/ 	.string	"Build cuda_13.0.r13.0/compiler.36424714_0"
        /*0030*/ 	.string	"-arch sm_100a -m 64 "



//--------------------- .note.nv.cuinfo           --------------------------
	.section	.note.nv.cuinfo,"",@"SHT_NOTE"
	.sectionflags	@"SHF_NOTE_NV_CUINFO"
        /*0018*/ 	.short	0x0002
        /*001a*/ 	.short	0x0064
        /*001c*/ 	.short	0x0082
	.zero		2


//--------------------- .nv.info                  --------------------------
	.section	.nv.info,"",@"SHT_CUDA_INFO"
	.align	4


	//----- nvinfo : EIATTR_REGCOUNT
	.align		4
        /*0000*/ 	.byte	0x04, 0x2f
        /*0002*/ 	.short	(.L_19 - .L_18)
	.align		4
.L_18:
        /*0004*/ 	.word	index@(_ZN7cutlass13device_kernelINS_4gemm6kernel13GemmUniversalIN4cute5tupleIJiiiiEEENS1_10collective13CollectiveMmaINS1_35MainloopSm100TmaUmmaWarpSpecializedILi8ELi2ELi4ENS5_IJNS4_1CILi1EEESB_SB_EEEEENS5_IJNSA_ILi128EEENSA_ILi64EEESF_EEENS_10bfloat16_tENS5_IJlSB_lEEESH_SI_NS4_8TiledMMAINS4_8MMA_AtomIJNS4_20SM100_MMA_F16BF16_SSISH_SH_fLi128ELi64ELNS4_4UMMA5MajorE0ELSN_0ELNSM_7ScaleInE0ELSO_0EEEEEENS4_6LayoutISC_NS5_IJNSA_ILi0EEESS_SS_EEEEENS5_IJNS4_10UnderscoreESV_SV_EEEEENS4_13SM90_TMA_LOADENS4_14ComposedLayoutINS4_7SwizzleILi3ELi4ELi3EEENS4_18smem_ptr_flag_bitsILi16EEENSR_INS5_IJNSA_ILi8EEESF_EEENS5_IJSF_SB_EEEEEEEvNS4_8identityESY_S18_vS19_EENS_8epilogue10collective18CollectiveEpilogueINS1B_23Sm100TmaWarpSpecializedILi3ELi2ELi32ELb1ELb0EEEJSG_NS5_IJNSR_ISE_SB_EENSR_INSA_ILi32EEESB_EEEEESH_SI_SH_SI_NS1B_6fusion15FusionCallbacksIS1F_NS1K_23LinCombPerRowBiasEltActINS1B_6thread4ReLuESH_fSH_SH_fLi8ELNS_15FloatRoundStyleE2EEESG_S1J_JEEENS4_5SM1004TMEM4LOAD26SM100_TMEM_LOAD_32dp32b32xESY_NSZ_INS10_ILi2ELi4ELi3EEES13_NSR_INS5_IJS14_S1H_EEENS5_IJS1H_SB_EEEEEEENS4_39AutoVectorizingCopyWithAssumedAlignmentILi128EEENS4_14SM90_TMA_STOREES20_S22_S22_EEEvvEEEEvNT_6ParamsE)
        /*0008*/ 	.word	0x00000077


	//----- nvinfo : EIATTR_FRAME_SIZE
	.align		4
.L_19:
        /*000c*/ 	.byte	0x04, 0x11
        /*000e*/ 	.short	(.L_21 - .L_20)
	.align		4
.L_20:
        /*0010*/ 	.word	index@($__internal_2_$__cuda_sm10x_tcgen05_guardrail_trap_unallocated_columns_being_dealloced)
        /*0014*/ 	.word	0x00000000


	//----- nvinfo : EIATTR_FRAME_SIZE
	.align		4
.L_21:
        /*0018*/ 	.byte	0x04, 0x11
        /*001a*/ 	.short	(.L_23 - .L_22)
	.align		4
.L_22:
        /*001c*/ 	.word	index@($__internal_1_$__cuda_sm10x_tcgen05_guardrail_trap_phase_invalid_during_alloc)
        /*0020*/ 	.word	0x00000000


	//----- nvinfo : EIATTR_FRAME_SIZE
	.align		4
.L_23:
        /*0024*/ 	.byte	0x04, 0x11
        /*0026*/ 	.short	(.L_25 - .L_24)
	.align		4
.L_24:
        /*0028*/ 	.word	index@($__internal_0_$__cuda_sm10x_tcgen05_guardrail_trap_col_being_dealloced_not_returned_by_alloc)
        /*002c*/ 	.word	0x00000000


	//----- nvinfo : EIATTR_FRAME_SIZE
	.align		4
.L_25:
        /*0030*/ 	.byte	0x04, 0x11
        /*0032*/ 	.short	(.L_27 - .L_26)
	.align		4
.L_26:
        /*0034*/ 	.word	index@(_ZN7cutlass13device_kernelINS_4gemm6kernel13GemmUniversalIN4cute5tupleIJiiiiEEENS1_10collective13CollectiveMmaINS1_35MainloopSm100TmaUmmaWarpSpecializedILi8ELi2ELi4ENS5_IJNS4_1CILi1EEESB_SB_EEEEENS5_IJNSA_ILi128EEENSA_ILi64EEESF_EEENS_10bfloat16_tENS5_IJlSB_lEEESH_SI_NS4_8TiledMMAINS4_8MMA_AtomIJNS4_20SM100_MMA_F16BF16_SSISH_SH_fLi128ELi64ELNS4_4UMMA5MajorE0ELSN_0ELNSM_7ScaleInE0ELSO_0EEEEEENS4_6LayoutISC_NS5_IJNSA_ILi0EEESS_SS_EEEEENS5_IJNS4_10UnderscoreESV_SV_EEEEENS4_13SM90_TMA_LOADENS4_14ComposedLayoutINS4_7SwizzleILi3ELi4ELi3EEENS4_18smem_ptr_flag_bitsILi16EEENSR_INS5_IJNSA_ILi8EEESF_EEENS5_IJSF_SB_EEEEEEEvNS4_8identityESY_S18_vS19_EENS_8epilogue10collective18CollectiveEpilogueINS1B_23Sm100TmaWarpSpecializedILi3ELi2ELi32ELb1ELb0EEEJSG_NS5_IJNSR_ISE_SB_EENSR_INSA_ILi32EEESB_EEEEESH_SI_SH_SI_NS1B_6fusion15FusionCallbacksIS1F_NS1K_23LinCombPerRowBiasEltActINS1B_6thread4ReLuESH_fSH_SH_fLi8ELNS_15FloatRoundStyleE2EEESG_S1J_JEEENS4_5SM1004TMEM4LOAD26SM100_TMEM_LOAD_32dp32b32xESY_NSZ_INS10_ILi2ELi4ELi3EEES13_NSR_INS5_IJS14_S1H_EEENS5_IJS1H_SB_EEEEEEENS4_39AutoVectorizingCopyWithAssumedAlignmentILi128EEENS4_14SM90_TMA_STOREES20_S22_S22_EEEvvEEEEvNT_6ParamsE)
        /*0038*/ 	.word	0x00000000


	//----- nvinfo : EIATTR_MIN_STACK_SIZE
	.align		4
.L_27:
        /*003c*/ 	.byte	0x04, 0x12
        /*003e*/ 	.short	(.L_29 - .L_28)
	.align		4
.L_28:
        /*0040*/ 	.word	index@(_ZN7cutlass13device_kernelINS_4gemm6kernel13GemmUniversalIN4cute5tupleIJiiiiEEENS1_10collective13CollectiveMmaINS1_35MainloopSm100TmaUmmaWarpSpecializedILi8ELi2ELi4ENS5_IJNS4_1CILi1EEESB_SB_EEEEENS5_IJNSA_ILi128EEENSA_ILi64EEESF_EEENS_10bfloat16_tENS5_IJlSB_lEEESH_SI_NS4_8TiledMMAINS4_8MMA_AtomIJNS4_20SM100_MMA_F16BF16_SSISH_SH_fLi128ELi64ELNS4_4UMMA5MajorE0ELSN_0ELNSM_7ScaleInE0ELSO_0EEEEEENS4_6LayoutISC_NS5_IJNSA_ILi0EEESS_SS_EEEEENS5_IJNS4_10UnderscoreESV_SV_EEEEENS4_13SM90_TMA_LOADENS4_14ComposedLayoutINS4_7SwizzleILi3ELi4ELi3EEENS4_18smem_ptr_flag_bitsILi16EEENSR_INS5_IJNSA_ILi8EEESF_EEENS5_IJSF_SB_EEEEEEEvNS4_8identityESY_S18_vS19_EENS_8epilogue10collective18CollectiveEpilogueINS1B_23Sm100TmaWarpSpecializedILi3ELi2ELi32ELb1ELb0EEEJSG_NS5_IJNSR_ISE_SB_EENSR_INSA_ILi32EEESB_EEEEESH_SI_SH_SI_NS1B_6fusion15FusionCallbacksIS1F_NS1K_23LinCombPerRowBiasEltActINS1B_6thread4ReLuESH_fSH_SH_fLi8ELNS_15FloatRoundStyleE2EEESG_S1J_JEEENS4_5SM1004TMEM4LOAD26SM100_TMEM_LOAD_32dp32b32xESY_NSZ_INS10_ILi2ELi4ELi3EEES13_NSR_INS5_IJS14_S1H_EEENS5_IJS1H_SB_EEEEEEENS4_39AutoVectorizingCopyWithAssumedAlignmentILi128EEENS4_14SM90_TMA_STOREES20_S22_S22_EEEvvEEEEvNT_6ParamsE)
        /*0044*/ 	.word	0x00000000
.L_29:


//--------------------- .nv.compat                --------------------------
	.section	.nv.compat,"",@"SHT_CUDA_COMPAT_INFO"
	.align	4
        /*0000*/ 	.byte	0x02, 0x09, 0x01, 0x00, 0x02, 0x02, 0x02, 0x00, 0x02, 0x05, 0x05, 0x00, 0x03, 0x07, 0x01, 0x01
        /*0010*/ 	.byte	0x02, 0x03, 0x01, 0x00, 0x02, 0x06, 0x01, 0x00, 0x04, 0x0b, 0x08, 0x00, 0x09, 0x00, 0x00, 0x00
        /*0020*/ 	.byte	0x00, 0x00, 0x00, 0x00


//--------------------- .nv.info._ZN7cutlass13device_kernelINS_4gemm6kernel13GemmUniversalIN4cute5tupleIJiiiiEEENS1_10collective13CollectiveMmaINS1_35MainloopSm100TmaUmmaWarpSpecializedILi8ELi2ELi4ENS5_IJNS4_1CILi1EEESB_SB_EEEEENS5_IJNSA_ILi128EEENSA_ILi64EEESF_EEENS_10bfloat16_tENS5_IJlSB_lEEESH_SI_NS4_8TiledMMAINS4_8MMA_AtomIJNS4_20SM100_MMA_F16BF16_SSISH_SH_fLi128ELi64ELNS4_4UMMA5MajorE0ELSN_0ELNSM_7ScaleInE0ELSO_0EEEEEENS4_6LayoutISC_NS5_IJNSA_ILi0EEESS_SS_EEEEENS5_IJNS4_10UnderscoreESV_SV_EEEEENS4_13SM90_TMA_LOADENS4_14ComposedLayoutINS4_7SwizzleILi3ELi4ELi3EEENS4_18smem_ptr_flag_bitsILi16EEENSR_INS5_IJNSA_ILi8EEESF_EEENS5_IJSF_SB_EEEEEEEvNS4_8identityESY_S18_vS19_EENS_8epilogue10collective18CollectiveEpilogueINS1B_23Sm100TmaWarpSpecializedILi3ELi2ELi32ELb1ELb0EEEJSG_NS5_IJNSR_ISE_SB_EENSR_INSA_ILi32EEESB_EEEEESH_SI_SH_SI_NS1B_6fusion15FusionCallbacksIS1F_NS1K_23LinCombPerRowBiasEltActINS1B_6thread4ReLuESH_fSH_SH_fLi8ELNS_15FloatRoundStyleE2EEESG_S1J_JEEENS4_5SM1004TMEM4LOAD26SM100_TMEM_LOAD_32dp32b32xESY_NSZ_INS10_ILi2ELi4ELi3EEES13_NSR_INS5_IJS14_S1H_EEENS5_IJS1H_SB_EEEEEEENS4_39AutoVectorizingCopyWithAssumedAlignmentILi128EEENS4_14SM90_TMA_STOREES20_S22_S22_EEEvvEEEEvNT_6ParamsE --------------------------
	.section	.nv.info._ZN7cutlass13device_kernelINS_4gemm6kernel13GemmUniversalIN4cute5tupleIJiiiiEEENS1_10collective13CollectiveMmaINS1_35MainloopSm100TmaUmmaWarpSpecializedILi8ELi2ELi4ENS5_IJNS4_1CILi1EEESB_SB_EEEEENS5_IJNSA_ILi128EEENSA_ILi64EEESF_EEENS_10bfloat16_tENS5_IJlSB_lEEESH_SI_NS4_8TiledMMAINS4_8MMA_AtomIJNS4_20SM100_MMA_F16BF16_SSISH_SH_fLi128ELi64ELNS4_4UMMA5MajorE0ELSN_0ELNSM_7ScaleInE0ELSO_0EEEEEENS4_6LayoutISC_NS5_IJNSA_ILi0EEESS_SS_EEEEENS5_IJNS4_10UnderscoreESV_SV_EEEEENS4_13SM90_TMA_LOADENS4_14ComposedLayoutINS4_7SwizzleILi3ELi4ELi3EEENS4_18smem_ptr_flag_bitsILi16EEENSR_INS5_IJNSA_ILi8EEESF_EEENS5_IJSF_SB_EEEEEEEvNS4_8identityESY_S18_vS19_EENS_8epilogue10collective18CollectiveEpilogueINS1B_23Sm100TmaWarpSpecializedILi3ELi2ELi32ELb1ELb0EEEJSG_NS5_IJNSR_ISE_SB_EENSR_INSA_ILi32EEESB_EEEEESH_SI_SH_SI_NS1B_6fusion15FusionCallbacksIS1F_NS1K_23LinCombPerRowBiasEltActINS1B_6thread4ReLuESH_fSH_SH_fLi8ELNS_15FloatRoundStyleE2EEESG_S1J_JEEENS4_5SM1004TMEM4LOAD26SM100_TMEM_LOAD_32dp32b32xESY_NSZ_INS10_ILi2ELi4ELi3EEES13_NSR_INS5_IJS14_S1H_EEENS5_IJS1H_SB_EEEEEEENS4_39AutoVectorizingCopyWithAssumedAlignmentILi128EEENS4_14SM90_TMA_STOREES20_S22_S22_EEEvvEEEEvNT_6ParamsE,"",@"SHT_CUDA_INFO"
	.sectionflags	@""
	.align	4


	//----- nvinfo : EIATTR_CUDA_API_VERSION
	.align		4
        /*0000*/ 	.byte	0x04, 0x37
        /*0002*/ 	.short	(.L_31 - .L_30)
.L_30:
        /*0004*/ 	.word	0x00000082


	//----- nvinfo : EIATTR_KPARAM_INFO
	.align		4
.L_31:
        /*0008*/ 	.byte	0x04, 0x17
        /*000a*/ 	.short	(.L_33 - .L_32)
.L_32:
        /*000c*/ 	.word	0x00000000
        /*0010*/ 	.short	0x0000
        /*0012*/ 	.short	0x0000
        /*0014*/ 	.byte	0x00, 0xf0, 0x01, 0x20


	//----- nvinfo : EIATTR_AT_ENTRY_FRAGMENTS
	.align		4
.L_33:
        /*0018*/ 	.byte	0x04, 0x4f
        /*001a*/ 	.short	(.L_35 - .L_34)


	//   ....[0]....
.L_34:
        /*001c*/ 	.word	0x00000006


	//----- nvinfo : EIATTR_RESERVED_SMEM_USED
	.align		4
.L_35:
        /*0020*/ 	.byte	0x01, 0x41
	.zero		2


	//----- nvinfo : EIATTR_SPARSE_MMA_MASK
	.align		4
        /*0024*/ 	.byte	0x03, 0x50
        /*0026*/ 	.short	0x0000


	//----- nvinfo : EIATTR_TCGEN05_1CTA_USED
	.align		4
        /*0028*/ 	.byte	0x01, 0x51
	.zero		2


	//----- nvinfo : EIATTR_MAXREG_COUNT
	.align		4
        /*002c*/ 	.byte	0x03, 0x1b
        /*002e*/ 	.short	0x00ff


	//----- nvinfo : EIATTR_NUM_BARRIERS
	.align		4
        /*0030*/ 	.byte	0x02, 0x4c
        /*0032*/ 	.byte	0x07
	.zero		1


	//----- nvinfo : EIATTR_EXTERNS
	.align		4
        /*0034*/ 	.byte	0x04, 0x0f
        /*0036*/ 	.short	(.L_37 - .L_36)


	//   ....[0]....
	.align		4
.L_36:
        /*0038*/ 	.word	index@(__assertfail)


	//----- nvinfo : EIATTR_MERCURY_ISA_VERSION
	.align		4
.L_37:
        /*003c*/ 	.byte	0x03, 0x5f
        /*003e*/ 	.short	0x0101


	//----- nvinfo : EIATTR_INT_WARP_WIDE_INSTR_OFFSETS
	.align		4
        /*0040*/ 	.byte	0x04, 0x31
        /*0042*/ 	.short	(.L_39 - .L_38)


	//   ....[0]....
.L_38:
        /*0044*/ 	.word	0x00001e00


	//   ....[1]....
        /*0048*/ 	.word	0x00003a80


	//   ....[2]....
        /*004c*/ 	.word	0x00003ab0


	//   ....[3]....
        /*0050*/ 	.word	0x00003b00


	//   ....[4]....
        /*0054*/ 	.word	0x000043f0


	//   ....[5]....
        /*0058*/ 	.word	0x00004410


	//   ....[6]....
        /*005c*/ 	.word	0x000046e0


	//   ....[7]....
        /*0060*/ 	.word	0x00004800


	//   ....[8]....
        /*0064*/ 	.word	0x00005910


	//----- nvinfo : EIATTR_COOP_GROUP_MASK_REGIDS
	.align		4
.L_39:
        /*0068*/ 	.byte	0x04, 0x29
        /*006a*/ 	.short	(.L_41 - .L_40)


	//   ....[0]....
.L_40:
        /*006c*/ 	.word	0xffffffff


	//   ....[1]....
        /*0070*/ 	.word	0xffffffff


	//   ....[2]....
        /*0074*/ 	.word	0xffffffff


	//   ....[3]....
        /*0078*/ 	.word	0xffffffff


	//   ....[4]....
        /*007c*/ 	.word	0xffffffff


	//   ....[5]....
        /*0080*/ 	.word	0xffffffff


	//   ....[6]....
        /*0084*/ 	.word	0xffffffff


	//   ....[7]....
        /*0088*/ 	.word	0xffffffff


	//   ....[8]....
        /*008c*/ 	.word	0xffffffff


	//   ....[9]....
        /*0090*/ 	.word	0xffffffff


	//   ....[10]....
        /*0094*/ 	.word	0xffffffff


	//   ....[11]....
        /*0098*/ 	.word	0xffffffff


	//   ....[12]....
        /*009c*/ 	.word	0xffffffff


	//----- nvinfo : EIATTR_COOP_GROUP_INSTR_OFFSETS
	.align		4
.L_41:
        /*00a0*/ 	.byte	0x04, 0x28
        /*00a2*/ 	.short	(.L_43 - .L_42)


	//   ....[0]....
.L_42:
        /*00a4*/ 	.word	0x00000090


	//   ....[1]....
        /*00a8*/ 	.word	0x000004a0


	//   ....[2]....
        /*00ac*/ 	.word	0x00000690


	//   ....[3]....
        /*00b0*/ 	.word	0x00000810


	//   ....[4]....
        /*00b4*/ 	.word	0x00000910


	//   ....[5]....
        /*00b8*/ 	.word	0x00000a80


	//   ....[6]....
        /*00bc*/ 	.word	0x00000c20


	//   ....[7]....
        /*00c0*/ 	.word	0x00001ce0


	//   ....[8]....
        /*00c4*/ 	.word	0x00002d00


	//   ....[9]....
        /*00c8*/ 	.word	0x00002f10


	//   ....[10]....
        /*00cc*/ 	.word	0x00002f40


	//   ....[11]....
        /*00d0*/ 	.word	0x00003970


	//   ....[12]....
        /*00d4*/ 	.word	0x00003ba0


	//----- nvinfo : EIATTR_VRC_CTA_INIT_COUNT
	.align		4
.L_43:
        /*00d8*/ 	.byte	0x02, 0x4a
        /*00da*/ 	.byte	0x80
	.zero		1


	//----- nvinfo : EIATTR_SYSCALL_OFFSETS
	.align		4
        /*00dc*/ 	.byte	0x04, 0x46
        /*00de*/ 	.short	(.L_45 - .L_44)


	//   ....[0]....
.L_44:
        /*00e0*/ 	.word	0x00005420


	//   ....[1]....
        /*00e4*/ 	.word	0x00005510


	//   ....[2]....
        /*00e8*/ 	.word	0x00005f30


	//   ....[3]....
        /*00ec*/ 	.word	0x00006be0


	//----- nvinfo : EIATTR_MBARRIER_INSTR_OFFSETS
	.align		4
.L_45:
        /*00f0*/ 	.byte	0x04, 0x39
        /*00f2*/ 	.short	(.L_47 - .L_46)


	//   ....[0]....
.L_46:
        /*00f4*/ 	.word	0x00000580
        /*00f8*/ 	.word	0x000000ff
        /*00fc*/ 	.word	0x00000000
        /*0100*/ 	.short	0x0100
        /*0102*/ 	.byte	0x05
	.zero		1


	//   ....[1]....
        /*0104*/ 	.word	0x00000590
        /*0108*/ 	.word	0x000000ff
        /*010c*/ 	.word	0x00000040
        /*0110*/ 	.short	0x0100
        /*0112*/ 	.byte	0x05
	.zero		1


	//   ....[2]....
        /*0114*/ 	.word	0x000005a0
        /*0118*/ 	.word	0x000000ff
        /*011c*/ 	.word	0x00000008
        /*0120*/ 	.short	0x0100
        /*0122*/ 	.byte	0x05
	.zero		1


	//   ....[3]....
        /*0124*/ 	.word	0x000005b0
        /*0128*/ 	.word	0x000000ff
        /*012c*/ 	.word	0x00000048
        /*0130*/ 	.short	0x0100
        /*0132*/ 	.byte	0x05
	.zero		1


	//   ....[4]....
        /*0134*/ 	.word	0x000005c0
        /*0138*/ 	.word	0x000000ff
        /*013c*/ 	.word	0x00000010
        /*0140*/ 	.short	0x0100
        /*0142*/ 	.byte	0x05
	.zero		1


	//   ....[5]....
        /*0144*/ 	.word	0x000005d0
        /*0148*/ 	.word	0x000000ff
        /*014c*/ 	.word	0x00000050
        /*0150*/ 	.short	0x0100
        /*0152*/ 	.byte	0x05
	.zero		1


	//   ....[6]....
        /*0154*/ 	.word	0x000005e0
        /*0158*/ 	.word	0x000000ff
        /*015c*/ 	.word	0x00000018
        /*0160*/ 	.short	0x0100
        /*0162*/ 	.byte	0x05
	.zero		1


	//   ....[7]....
        /*0164*/ 	.word	0x000005f0
        /*0168*/ 	.word	0x000000ff
        /*016c*/ 	.word	0x00000058
        /*0170*/ 	.short	0x0100
        /*0172*/ 	.byte	0x05
	.zero		1


	//   ....[8]....
        /*0174*/ 	.word	0x00000600
        /*0178*/ 	.word	0x000000ff
        /*017c*/ 	.word	0x00000020
        /*0180*/ 	.short	0x0100
        /*0182*/ 	.byte	0x05
	.zero		1


	//   ....[9]....
        /*0184*/ 	.word	0x00000610
        /*0188*/ 	.word	0x000000ff
        /*018c*/ 	.word	0x00000060
        /*0190*/ 	.short	0x0100
        /*0192*/ 	.byte	0x05
	.zero		1


	//   ....[10]....
        /*0194*/ 	.word	0x00000620
        /*0198*/ 	.word	0x000000ff
        /*019c*/ 	.word	0x00000028
        /*01a0*/ 	.short	0x0100
        /*01a2*/ 	.byte	0x05
	.zero		1


	//   ....[11]....
        /*01a4*/ 	.word	0x00000630
        /*01a8*/ 	.word	0x000000ff
        /*01ac*/ 	.word	0x00000068
        /*01b0*/ 	.short	0x0100
        /*01b2*/ 	.byte	0x05
	.zero		1


	//   ....[12]....
        /*01b4*/ 	.word	0x00000640
        /*01b8*/ 	.word	0x000000ff
        /*01bc*/ 	.word	0x00000030
        /*01c0*/ 	.short	0x0100
        /*01c2*/ 	.byte	0x05
	.zero		1


	//   ....[13]....
        /*01c4*/ 	.word	0x00000650
        /*01c8*/ 	.word	0x000000ff
        /*01cc*/ 	.word	0x00000070
        /*01d0*/ 	.short	0x0100
        /*01d2*/ 	.byte	0x05
	.zero		1


	//   ....[14]....
        /*01d4*/ 	.word	0x00000660
        /*01d8*/ 	.word	0x000000ff
        /*01dc*/ 	.word	0x00000038
        /*01e0*/ 	.short	0x0100
        /*01e2*/ 	.byte	0x05
	.zero		1


	//   ....[15]....
        /*01e4*/ 	.word	0x00000670
        /*01e8*/ 	.word	0x000000ff
        /*01ec*/ 	.word	0x00000078
        /*01f0*/ 	.short	0x0100
        /*01f2*/ 	.byte	0x05
	.zero		1


	//   ....[16]....
        /*01f4*/ 	.word	0x000007a0
        /*01f8*/ 	.word	0x000000ff
        /*01fc*/ 	.word	0x00000080
        /*0200*/ 	.short	0x0100
        /*0202*/ 	.byte	0x07
	.zero		1


	//   ....[17]....
        /*0204*/ 	.word	0x000007b0
        /*0208*/ 	.word	0x000000ff
        /*020c*/ 	.word	0x00000098
        /*0210*/ 	.short	0x0100
        /*0212*/ 	.byte	0x07
	.zero		1


	//   ....[18]....
        /*0214*/ 	.word	0x000007c0
        /*0218*/ 	.word	0x000000ff
        /*021c*/ 	.word	0x00000088
        /*0220*/ 	.short	0x0100
        /*0222*/ 	.byte	0x07
	.zero		1


	//   ....[19]....
        /*0224*/ 	.word	0x000007d0
        /*0228*/ 	.word	0x000000ff
        /*022c*/ 	.word	0x000000a0
        /*0230*/ 	.short	0x0100
        /*0232*/ 	.byte	0x07
	.zero		1


	//   ....[20]....
        /*0234*/ 	.word	0x000007e0
        /*0238*/ 	.word	0x000000ff
        /*023c*/ 	.word	0x00000090
        /*0240*/ 	.short	0x0100
        /*0242*/ 	.byte	0x07
	.zero		1


	//   ....[21]....
        /*0244*/ 	.word	0x000007f0
        /*0248*/ 	.word	0x000000ff
        /*024c*/ 	.word	0x000000a8
        /*0250*/ 	.short	0x0100
        /*0252*/ 	.byte	0x07
	.zero		1


	//   ....[22]....
        /*0254*/ 	.word	0x000008e0
        /*0258*/ 	.word	0x000000ff
        /*025c*/ 	.word	0x000000b0
        /*0260*/ 	.short	0x0100
        /*0262*/ 	.byte	0x05
	.zero		1


	//   ....[23]....
        /*0264*/ 	.word	0x000008f0
        /*0268*/ 	.word	0x000000ff
        /*026c*/ 	.word	0x000000b8
        /*0270*/ 	.short	0x0100
        /*0272*/ 	.byte	0x05
	.zero		1


	//   ....[24]....
        /*0274*/ 	.word	0x00000a30
        /*0278*/ 	.word	0x000000ff
        /*027c*/ 	.word	0x000000c0
        /*0280*/ 	.short	0x0100
        /*0282*/ 	.byte	0x05
	.zero		1


	//   ....[25]....
        /*0284*/ 	.word	0x00000a40
        /*0288*/ 	.word	0x000000ff
        /*028c*/ 	.word	0x000000d0
        /*0290*/ 	.short	0x0100
        /*0292*/ 	.byte	0x05
	.zero		1


	//   ....[26]....
        /*0294*/ 	.word	0x00000a50
        /*0298*/ 	.word	0x000000ff
        /*029c*/ 	.word	0x000000c8
        /*02a0*/ 	.short	0x0100
        /*02a2*/ 	.byte	0x05
	.zero		1


	//   ....[27]....
        /*02a4*/ 	.word	0x00000a60
        /*02a8*/ 	.word	0x000000ff
        /*02ac*/ 	.word	0x000000d8
        /*02b0*/ 	.short	0x0100
        /*02b2*/ 	.byte	0x05
	.zero		1


	//   ....[28]....
        /*02b4*/ 	.word	0x00000b90
        /*02b8*/ 	.word	0x000000ff
        /*02bc*/ 	.word	0x000000e0
        /*02c0*/ 	.short	0x0100
        /*02c2*/ 	.byte	0x07
	.zero		1


	//   ....[29]....
        /*02c4*/ 	.word	0x00000ba0
        /*02c8*/ 	.word	0x000000ff
        /*02cc*/ 	.word	0x00000100
        /*02d0*/ 	.short	0x0100
        /*02d2*/ 	.byte	0x07
	.zero		1


	//   ....[30]....
        /*02d4*/ 	.word	0x00000bb0
        /*02d8*/ 	.word	0x000000ff
        /*02dc*/ 	.word	0x000000e8
        /*02e0*/ 	.short	0x0100
        /*02e2*/ 	.byte	0x07
	.zero		1


	//   ....[31]....
        /*02e4*/ 	.word	0x00000bc0
        /*02e8*/ 	.word	0x000000ff
        /*02ec*/ 	.word	0x00000108
        /*02f0*/ 	.short	0x0100
        /*02f2*/ 	.byte	0x07
	.zero		1


	//   ....[32]....
        /*02f4*/ 	.word	0x00000bd0
        /*02f8*/ 	.word	0x000000ff
        /*02fc*/ 	.word	0x000000f0
        /*0300*/ 	.short	0x0100
        /*0302*/ 	.byte	0x07
	.zero		1


	//   ....[33]....
        /*0304*/ 	.word	0x00000be0
        /*0308*/ 	.word	0x000000ff
        /*030c*/ 	.word	0x00000110
        /*0310*/ 	.short	0x0100
        /*0312*/ 	.byte	0x07
	.zero		1


	//   ....[34]....
        /*0314*/ 	.word	0x00000bf0
        /*0318*/ 	.word	0x000000ff
        /*031c*/ 	.word	0x000000f8
        /*0320*/ 	.short	0x0100
        /*0322*/ 	.byte	0x07
	.zero		1


	//   ....[35]....
        /*0324*/ 	.word	0x00000c00
        /*0328*/ 	.word	0x000000ff
        /*032c*/ 	.word	0x00000118
        /*0330*/ 	.short	0x0100
        /*0332*/ 	.byte	0x07
	.zero		1


	//   ....[36]....
        /*0334*/ 	.word	0x00000cf0
        /*0338*/ 	.word	0x000000ff
        /*033c*/ 	.word	0x00000120
        /*0340*/ 	.short	0x0100
        /*0342*/ 	.byte	0x05
	.zero		1


	//   ....[37]....
        /*0344*/ 	.word	0x00000d00
        /*0348*/ 	.word	0x000000ff
        /*034c*/ 	.word	0x00000130
        /*0350*/ 	.short	0x0100
        /*0352*/ 	.byte	0x05
	.zero		1


	//   ....[38]....
        /*0354*/ 	.word	0x00000d10
        /*0358*/ 	.word	0x000000ff
        /*035c*/ 	.word	0x00000128
        /*0360*/ 	.short	0x0100
        /*0362*/ 	.byte	0x05
	.zero		1


	//   ....[39]....
        /*0364*/ 	.word	0x00000d20
        /*0368*/ 	.word	0x000000ff
        /*036c*/ 	.word	0x00000138
        /*0370*/ 	.short	0x0100
        /*0372*/ 	.byte	0x05
	.zero		1


	//   ....[40]....
        /*0374*/ 	.word	0x000015d0
        /*0378*/ 	.word	0x00000002
        /*037c*/ 	.word	0x00000130
        /*0380*/ 	.short	0x010a
        /*0382*/ 	.byte	0xff
	.zero		1


	//   ....[41]....
        /*0384*/ 	.word	0x00001600
        /*0388*/ 	.word	0x00000002
        /*038c*/ 	.word	0x00000120
        /*0390*/ 	.short	0x0101
        /*0392*/ 	.byte	0xff
	.zero		1


	//   ....[42]....
        /*0394*/ 	.word	0x000016d0
        /*0398*/ 	.word	0x000000ff
        /*039c*/ 	.word	0x00000040
        /*03a0*/ 	.short	0x010a
        /*03a2*/ 	.byte	0x08
	.zero		1


	//   ....[43]....
        /*03a4*/ 	.word	0x00001770
        /*03a8*/ 	.word	0x000000ff
        /*03ac*/ 	.word	0x00000040
        /*03b0*/ 	.short	0x010a
        /*03b2*/ 	.byte	0x21
	.zero		1


	//   ....[44]....
        /*03b4*/ 	.word	0x000018c0
        /*03b8*/ 	.word	0x000000ff
        /*03bc*/ 	.word	0x00000040
        /*03c0*/ 	.short	0x010a
        /*03c2*/ 	.byte	0x08
	.zero		1


	//   ....[45]....
        /*03c4*/ 	.word	0x000019f0
        /*03c8*/ 	.word	0x000000ff
        /*03cc*/ 	.word	0x000000b8
        /*03d0*/ 	.short	0x0101
        /*03d2*/ 	.byte	0x04
	.zero		1


	//   ....[46]....
        /*03d4*/ 	.word	0x00001a00
        /*03d8*/ 	.word	0x000000ff
        /*03dc*/ 	.word	0x00000040
        /*03e0*/ 	.short	0x010a
        /*03e2*/ 	.byte	0x08
	.zero		1


	//   ....[47]....
        /*03e4*/ 	.word	0x00001a80
        /*03e8*/ 	.word	0x000000ff
        /*03ec*/ 	.word	0x00000040
        /*03f0*/ 	.short	0x010a
        /*03f2*/ 	.byte	0x11
	.zero		1


	//   ....[48]....
        /*03f4*/ 	.word	0x00001bd0
        /*03f8*/ 	.word	0x000000ff
        /*03fc*/ 	.word	0x00000040
        /*0400*/ 	.short	0x010a
        /*0402*/ 	.byte	0x08
	.zero		1


	//   ....[49]....
        /*0404*/ 	.word	0x00001d10
        /*0408*/ 	.word	0x00000002
        /*040c*/ 	.word	0x000000c0
        /*0410*/ 	.short	0x010a
        /*0412*/ 	.byte	0xff
	.zero		1


	//   ....[50]....
        /*0414*/ 	.word	0x00001dd0
        /*0418*/ 	.word	0x00000002
        /*041c*/ 	.word	0x00000000
        /*0420*/ 	.short	0x0101
        /*0422*/ 	.byte	0xff
	.zero		1


	//   ....[51]....
        /*0424*/ 	.word	0x00002330
        /*0428*/ 	.word	0x000000ff
        /*042c*/ 	.word	0x00000000
        /*0430*/ 	.short	0x010a
        /*0432*/ 	.byte	0x05
	.zero		1


	//   ....[52]....
        /*0434*/ 	.word	0x000023c0
        /*0438*/ 	.word	0x000000ff
        /*043c*/ 	.word	0x00000000
        /*0440*/ 	.short	0x010a
        /*0442*/ 	.byte	0x05
	.zero		1


	//   ....[53]....
        /*0444*/ 	.word	0x00002450
        /*0448*/ 	.word	0x000000ff
        /*044c*/ 	.word	0x00000000
        /*0450*/ 	.short	0x010a
        /*0452*/ 	.byte	0x05
	.zero		1


	//   ....[54]....
        /*0454*/ 	.word	0x000024e0
        /*0458*/ 	.word	0x000000ff
        /*045c*/ 	.word	0x00000000
        /*0460*/ 	.short	0x010a
        /*0462*/ 	.byte	0x05
	.zero		1


	//   ....[55]....
        /*0464*/ 	.word	0x00002570
        /*0468*/ 	.word	0x000000ff
        /*046c*/ 	.word	0x00000000
        /*0470*/ 	.short	0x010a
        /*0472*/ 	.byte	0x05
	.zero		1


	//   ....[56]....
        /*0474*/ 	.word	0x00002600
        /*0478*/ 	.word	0x000000ff
        /*047c*/ 	.word	0x00000000
        /*0480*/ 	.short	0x010a
        /*0482*/ 	.byte	0x05
	.zero		1


	//   ....[57]....
        /*0484*/ 	.word	0x00002690
        /*0488*/ 	.word	0x000000ff
        /*048c*/ 	.word	0x00000000
        /*0490*/ 	.short	0x010a
        /*0492*/ 	.byte	0x05
	.zero		1


	//   ....[58]....
        /*0494*/ 	.word	0x00002730
        /*0498*/ 	.word	0x00000000
        /*049c*/ 	.word	0x00000000
        /*04a0*/ 	.short	0x010a
        /*04a2*/ 	.byte	0xff
	.zero		1


	//   ....[59]....
        /*04a4*/ 	.word	0x00002850
        /*04a8*/ 	.word	0x00000000
        /*04ac*/ 	.word	0x00000120
        /*04b0*/ 	.short	0x010a
        /*04b2*/ 	.byte	0xff
	.zero		1


	//   ....[60]....
        /*04b4*/ 	.word	0x000028c0
        /*04b8*/ 	.word	0x00000000
        /*04bc*/ 	.word	0x00000000
        /*04c0*/ 	.short	0x0101
        /*04c2*/ 	.byte	0xff
	.zero		1


	//   ....[61]....
        /*04c4*/ 	.word	0x000028e0
        /*04c8*/ 	.word	0x000000ff
        /*04cc*/ 	.word	0x000000d0
        /*04d0*/ 	.short	0x010a
        /*04d2*/ 	.byte	0x05
	.zero		1


	//   ....[62]....
        /*04d4*/ 	.word	0x00002a00
        /*04d8*/ 	.word	0x00000000
        /*04dc*/ 	.word	0x000000c0
        /*04e0*/ 	.short	0x010a
        /*04e2*/ 	.byte	0xff
	.zero		1


	//   ....[63]....
        /*04e4*/ 	.word	0x00002b00
        /*04e8*/ 	.word	0x00000000
        /*04ec*/ 	.word	0x00000000
        /*04f0*/ 	.short	0x0101
        /*04f2*/ 	.byte	0xff
	.zero		1


	//   ....[64]....
        /*04f4*/ 	.word	0x00002b90
        /*04f8*/ 	.word	0x000000ff
        /*04fc*/ 	.word	0x000000d0
        /*0500*/ 	.short	0x0106
        /*0502*/ 	.byte	0x05
	.zero		1


	//   ....[65]....
        /*0504*/ 	.word	0x00002bb0
        /*0508*/ 	.word	0x000000ff
        /*050c*/ 	.word	0x000000d0
        /*0510*/ 	.short	0x010a
        /*0512*/ 	.byte	0x05
	.zero		1


	//   ....[66]....
        /*0514*/ 	.word	0x00002c40
        /*0518*/ 	.word	0x000000ff
        /*051c*/ 	.word	0x000000d0
        /*0520*/ 	.short	0x0106
        /*0522*/ 	.byte	0x04
	.zero		1


	//   ....[67]....
        /*0524*/ 	.word	0x00002c80
        /*0528*/ 	.word	0x00000000
        /*052c*/ 	.word	0x000000d0
        /*0530*/ 	.short	0x010a
        /*0532*/ 	.byte	0xff
	.zero		1


	//   ....[68]....
        /*0534*/ 	.word	0x000031c0
        /*0538*/ 	.word	0x00000000
        /*053c*/ 	.word	0x000000c0
        /*0540*/ 	.short	0x010a
        /*0542*/ 	.byte	0xff
	.zero		1


	//   ....[69]....
        /*0544*/ 	.word	0x000032d0
        /*0548*/ 	.word	0x00000003
        /*054c*/ 	.word	0x00000000
        /*0550*/ 	.short	0x0101
        /*0552*/ 	.byte	0xff
	.zero		1


	//   ....[70]....
        /*0554*/ 	.word	0x000032e0
        /*0558*/ 	.word	0x000000ff
        /*055c*/ 	.word	0x00000000
        /*0560*/ 	.short	0x010a
        /*0562*/ 	.byte	0x06
	.zero		1


	//   ....[71]....
        /*0564*/ 	.word	0x00003300
        /*0568*/ 	.word	0x000000ff
        /*056c*/ 	.word	0x00000100
        /*0570*/ 	.short	0x010a
        /*0572*/ 	.byte	0x07
	.zero		1


	//   ....[72]....
        /*0574*/ 	.word	0x000033d0
        /*0578*/ 	.word	0x000000ff
        /*057c*/ 	.word	0x00000000
        /*0580*/ 	.short	0x010a
        /*0582*/ 	.byte	0x06
	.zero		1


	//   ....[73]....
        /*0584*/ 	.word	0x00003500
        /*0588*/ 	.word	0x000000ff
        /*058c*/ 	.word	0x00000000
        /*0590*/ 	.short	0x010a
        /*0592*/ 	.byte	0x1a
	.zero		1


	//   ....[74]....
        /*0594*/ 	.word	0x000037a0
        /*0598*/ 	.word	0x000000ff
        /*059c*/ 	.word	0x00000000
        /*05a0*/ 	.short	0x010a
        /*05a2*/ 	.byte	0x06
	.zero		1


	//   ....[75]....
        /*05a4*/ 	.word	0x00003830
        /*05a8*/ 	.word	0x000000ff
        /*05ac*/ 	.word	0x00000000
        /*05b0*/ 	.short	0x010a
        /*05b2*/ 	.byte	0x06
	.zero		1


	//   ....[76]....
        /*05b4*/ 	.word	0x000038c0
        /*05b8*/ 	.word	0x000000ff
        /*05bc*/ 	.word	0x00000000
        /*05c0*/ 	.short	0x010a
        /*05c2*/ 	.byte	0x06
	.zero		1


	//   ....[77]....
        /*05c4*/ 	.word	0x00003950
        /*05c8*/ 	.word	0x000000ff
        /*05cc*/ 	.word	0x00000000
        /*05d0*/ 	.short	0x010a
        /*05d2*/ 	.byte	0x07
	.zero		1


	//   ....[78]....
        /*05d4*/ 	.word	0x00003d90
        /*05d8*/ 	.word	0x00000000
        /*05dc*/ 	.word	0x000000c0
        /*05e0*/ 	.short	0x010a
        /*05e2*/ 	.byte	0xff
	.zero		1


	//   ....[79]....
        /*05e4*/ 	.word	0x00003e50
        /*05e8*/ 	.word	0x00000000
        /*05ec*/ 	.word	0x00000000
        /*05f0*/ 	.short	0x0101
        /*05f2*/ 	.byte	0xff
	.zero		1


	//   ....[80]....
        /*05f4*/ 	.word	0x00004170
        /*05f8*/ 	.word	0x000000ff
        /*05fc*/ 	.word	0x000000b8
        /*0600*/ 	.short	0x010a
        /*0602*/ 	.byte	0x06
	.zero		1


	//   ....[81]....
        /*0604*/ 	.word	0x00004390
        /*0608*/ 	.word	0x000000ff
        /*060c*/ 	.word	0x00000098
        /*0610*/ 	.short	0x010a
        /*0612*/ 	.byte	0x0f
	.zero		1


	//   ....[82]....
        /*0614*/ 	.word	0x00004590
        /*0618*/ 	.word	0x000000ff
        /*061c*/ 	.word	0x00000080
        /*0620*/ 	.short	0x010b
        /*0622*/ 	.byte	0x0f
	.zero		1


	//   ....[83]....
        /*0624*/ 	.word	0x00004600
        /*0628*/ 	.word	0x000000ff
        /*062c*/ 	.word	0x00000000
        /*0630*/ 	.short	0x0101
        /*0632*/ 	.byte	0x10
	.zero		1


	//   ....[84]....
        /*0634*/ 	.word	0x00004620
        /*0638*/ 	.word	0x000000ff
        /*063c*/ 	.word	0x00000098
        /*0640*/ 	.short	0x010a
        /*0642*/ 	.byte	0x07
	.zero		1


	//   ....[85]....
        /*0644*/ 	.word	0x00004860
        /*0648*/ 	.word	0x000000ff
        /*064c*/ 	.word	0x00000080
        /*0650*/ 	.short	0x010b
        /*0652*/ 	.byte	0x07
	.zero		1


	//   ....[86]....
        /*0654*/ 	.word	0x000048d0
        /*0658*/ 	.word	0x000000ff
        /*065c*/ 	.word	0x00000000
        /*0660*/ 	.short	0x0101
        /*0662*/ 	.byte	0x0f
	.zero		1


	//   ....[87]....
        /*0664*/ 	.word	0x00004920
        /*0668*/ 	.word	0x000000ff
        /*066c*/ 	.word	0x00000000
        /*0670*/ 	.short	0x010a
        /*0672*/ 	.byte	0x04
	.zero		1


	//   ....[88]....
        /*0674*/ 	.word	0x000049b0
        /*0678*/ 	.word	0x000000ff
        /*067c*/ 	.word	0x00000000
        /*0680*/ 	.short	0x010a
        /*0682*/ 	.byte	0x04
	.zero		1


	//   ....[89]....
        /*0684*/ 	.word	0x00004a50
        /*0688*/ 	.word	0x00000000
        /*068c*/ 	.word	0x00000000
        /*0690*/ 	.short	0x010a
        /*0692*/ 	.byte	0xff
	.zero		1


	//   ....[90]....
        /*0694*/ 	.word	0x00004df0
        /*0698*/ 	.word	0x00000000
        /*069c*/ 	.word	0x000000c0
        /*06a0*/ 	.short	0x010a
        /*06a2*/ 	.byte	0xff
	.zero		1


	//   ....[91]....
        /*06a4*/ 	.word	0x00004f00
        /*06a8*/ 	.word	0x00000000
        /*06ac*/ 	.word	0x00000000
        /*06b0*/ 	.short	0x0101
        /*06b2*/ 	.byte	0xff
	.zero		1


	//   ....[92]....
        /*06b4*/ 	.word	0x00005a10
        /*06b8*/ 	.word	0x00000006
        /*06bc*/ 	.word	0x00000080
        /*06c0*/ 	.short	0x010a
        /*06c2*/ 	.byte	0xff
	.zero		1


	//   ....[93]....
        /*06c4*/ 	.word	0x00005be0
        /*06c8*/ 	.word	0x00000046
        /*06cc*/ 	.word	0x000000e0
        /*06d0*/ 	.short	0x010a
        /*06d2*/ 	.byte	0xff
	.zero		1


	//   ....[94]....
        /*06d4*/ 	.word	0x00005ce0
        /*06d8*/ 	.word	0x00000006
        /*06dc*/ 	.word	0x00000080
        /*06e0*/ 	.short	0x010a
        /*06e2*/ 	.byte	0xff
	.zero		1


	//   ....[95]....
        /*06e4*/ 	.word	0x00005e10
        /*06e8*/ 	.word	0x00000046
        /*06ec*/ 	.word	0x000000e0
        /*06f0*/ 	.short	0x010a
        /*06f2*/ 	.byte	0xff
	.zero		1


	//   ....[96]....
        /*06f4*/ 	.word	0x00006920
        /*06f8*/ 	.word	0x00000000
        /*06fc*/ 	.word	0x00000000
        /*0700*/ 	.short	0x0101
        /*0702*/ 	.byte	0xff
	.zero		1


	//   ....[97]....
        /*0704*/ 	.word	0x00006930
        /*0708*/ 	.word	0x00000003
        /*070c*/ 	.word	0x00000080
        /*0710*/ 	.short	0x010a
        /*0712*/ 	.byte	0xff
	.zero		1


	//   ....[98]....
        /*0714*/ 	.word	0x00006a00
        /*0718*/ 	.word	0x00000003
        /*071c*/ 	.word	0x00000080
        /*0720*/ 	.short	0x010a
        /*0722*/ 	.byte	0xff
	.zero		1


	//   ....[99]....
        /*0724*/ 	.word	0x00006d70
        /*0728*/ 	.word	0x000000ff
        /*072c*/ 	.word	0x00000000
        /*0730*/ 	.short	0x0101
        /*0732*/ 	.byte	0x05
	.zero		1


	//   ....[100]....
        /*0734*/ 	.word	0x000076a0
        /*0738*/ 	.word	0x00000000
        /*073c*/ 	.word	0x00000000
        /*0740*/ 	.short	0x0101
        /*0742*/ 	.byte	0xff
	.zero		1


	//   ....[101]....
        /*0744*/ 	.word	0x00007930
        /*0748*/ 	.word	0x000000ff
        /*074c*/ 	.word	0x00000000
        /*0750*/ 	.short	0x0101
        /*0752*/ 	.byte	0x04
	.zero		1


	//   ....[102]....
        /*0754*/ 	.word	0x00007950
        /*0758*/ 	.word	0x00000002
        /*075c*/ 	.word	0x00000130
        /*0760*/ 	.short	0x010a
        /*0762*/ 	.byte	0xff
	.zero		1


	//   ....[103]....
        /*0764*/ 	.word	0x000079b0
        /*0768*/ 	.word	0x00000002
        /*076c*/ 	.word	0x00000040
        /*0770*/ 	.short	0x010a
        /*0772*/ 	.byte	0xff
	.zero		1


	//   ....[104]....
        /*0774*/ 	.word	0x00007a10
        /*0778*/ 	.word	0x00000002
        /*077c*/ 	.word	0x00000040
        /*0780*/ 	.short	0x010a
        /*0782*/ 	.byte	0xff
	.zero		1


	//   ....[105]....
        /*0784*/ 	.word	0x00007a60
        /*0788*/ 	.word	0x00000002
        /*078c*/ 	.word	0x000000c0
        /*0790*/ 	.short	0x010a
        /*0792*/ 	.byte	0xff
	.zero		1


	//   ....[106]....
        /*0794*/ 	.word	0x00007ac0
        /*0798*/ 	.word	0x00000000
        /*079c*/ 	.word	0x00000000
        /*07a0*/ 	.short	0x010a
        /*07a2*/ 	.byte	0xff
	.zero		1


	//   ....[107]....
        /*07a4*/ 	.word	0x00007b20
        /*07a8*/ 	.word	0x00000000
        /*07ac*/ 	.word	0x00000000
        /*07b0*/ 	.short	0x010a
        /*07b2*/ 	.byte	0xff
	.zero		1


	//   ....[108]....
        /*07b4*/ 	.word	0x00007b80
        /*07b8*/ 	.word	0x00000000
        /*07bc*/ 	.word	0x00000000
        /*07c0*/ 	.short	0x010a
        /*07c2*/ 	.byte	0xff
	.zero		1


	//   ....[109]....
        /*07c4*/ 	.word	0x00007be0
        /*07c8*/ 	.word	0x00000000
        /*07cc*/ 	.word	0x00000000
        /*07d0*/ 	.short	0x010a
        /*07d2*/ 	.byte	0xff
	.zero		1


	//   ....[110]....
        /*07d4*/ 	.word	0x00007c40
        /*07d8*/ 	.word	0x00000000
        /*07dc*/ 	.word	0x00000000
        /*07e0*/ 	.short	0x010a
        /*07e2*/ 	.byte	0xff
	.zero		1


	//   ....[111]....
        /*07e4*/ 	.word	0x00007ca0
        /*07e8*/ 	.word	0x00000000
        /*07ec*/ 	.word	0x00000000
        /*07f0*/ 	.short	0x010a
        /*07f2*/ 	.byte	0xff
	.zero		1


	//   ....[112]....
        /*07f4*/ 	.word	0x00007d00
        /*07f8*/ 	.word	0x00000000
        /*07fc*/ 	.word	0x00000000
        /*0800*/ 	.short	0x010a
        /*0802*/ 	.byte	0xff
	.zero		1


	//   ....[113]....
        /*0804*/ 	.word	0x00007d50
        /*0808*/ 	.word	0x00000000
        /*080c*/ 	.word	0x00000120
        /*0810*/ 	.short	0x010a
        /*0812*/ 	.byte	0xff
	.zero		1


	//   ....[114]....
        /*0814*/ 	.word	0x00007db0
        /*0818*/ 	.word	0x00000000
        /*081c*/ 	.word	0x000000d0
        /*0820*/ 	.short	0x010a
        /*0822*/ 	.byte	0xff
	.zero		1


	//   ....[115]....
        /*0824*/ 	.word	0x00007e00
        /*0828*/ 	.word	0x00000000
        /*082c*/ 	.word	0x000000c0
        /*0830*/ 	.short	0x010a
        /*0832*/ 	.byte	0xff
	.zero		1


	//   ....[116]....
        /*0834*/ 	.word	0x00007e60
        /*0838*/ 	.word	0x00000000
        /*083c*/ 	.word	0x000000d0
        /*0840*/ 	.short	0x010a
        /*0842*/ 	.byte	0xff
	.zero		1


	//   ....[117]....
        /*0844*/ 	.word	0x00007eb0
        /*0848*/ 	.word	0x00000000
        /*084c*/ 	.word	0x000000c0
        /*0850*/ 	.short	0x010a
        /*0852*/ 	.byte	0xff
	.zero		1


	//   ....[118]....
        /*0854*/ 	.word	0x00007f10
        /*0858*/ 	.word	0x00000002
        /*085c*/ 	.word	0x00000100
        /*0860*/ 	.short	0x010a
        /*0862*/ 	.byte	0xff
	.zero		1


	//   ....[119]....
        /*0864*/ 	.word	0x00007f70
        /*0868*/ 	.word	0x00000000
        /*086c*/ 	.word	0x00000000
        /*0870*/ 	.short	0x010a
        /*0872*/ 	.byte	0xff
	.zero		1


	//   ....[120]....
        /*0874*/ 	.word	0x00007fd0
        /*0878*/ 	.word	0x00000000
        /*087c*/ 	.word	0x00000000
        /*0880*/ 	.short	0x010a
        /*0882*/ 	.byte	0xff
	.zero		1


	//   ....[121]....
        /*0884*/ 	.word	0x00008030
        /*0888*/ 	.word	0x00000000
        /*088c*/ 	.word	0x00000000
        /*0890*/ 	.short	0x010a
        /*0892*/ 	.byte	0xff
	.zero		1


	//   ....[122]....
        /*0894*/ 	.word	0x00008090
        /*0898*/ 	.word	0x00000000
        /*089c*/ 	.word	0x00000000
        /*08a0*/ 	.short	0x010a
        /*08a2*/ 	.byte	0xff
	.zero		1


	//   ....[123]....
        /*08a4*/ 	.word	0x000080f0
        /*08a8*/ 	.word	0x00000000
        /*08ac*/ 	.word	0x00000000
        /*08b0*/ 	.short	0x010a
        /*08b2*/ 	.byte	0xff
	.zero		1


	//   ....[124]....
        /*08b4*/ 	.word	0x00008140
        /*08b8*/ 	.word	0x00000000
        /*08bc*/ 	.word	0x000000c0
        /*08c0*/ 	.short	0x010a
        /*08c2*/ 	.byte	0xff
	.zero		1


	//   ....[125]....
        /*08c4*/ 	.word	0x000081a0
        /*08c8*/ 	.word	0x00000000
        /*08cc*/ 	.word	0x000000b8
        /*08d0*/ 	.short	0x010a
        /*08d2*/ 	.byte	0xff
	.zero		1


	//   ....[126]....
        /*08d4*/ 	.word	0x00008200
        /*08d8*/ 	.word	0x00000000
        /*08dc*/ 	.word	0x00000098
        /*08e0*/ 	.short	0x010a
        /*08e2*/ 	.byte	0xff
	.zero		1


	//   ....[127]....
        /*08e4*/ 	.word	0x00008260
        /*08e8*/ 	.word	0x00000000
        /*08ec*/ 	.word	0x00000098
        /*08f0*/ 	.short	0x010a
        /*08f2*/ 	.byte	0xff
	.zero		1


	//   ....[128]....
        /*08f4*/ 	.word	0x000082c0
        /*08f8*/ 	.word	0x00000000
        /*08fc*/ 	.word	0x00000000
        /*0900*/ 	.short	0x010a
        /*0902*/ 	.byte	0xff
	.zero		1


	//   ....[129]....
        /*0904*/ 	.word	0x00008320
        /*0908*/ 	.word	0x00000000
        /*090c*/ 	.word	0x00000000
        /*0910*/ 	.short	0x010a
        /*0912*/ 	.byte	0xff
	.zero		1


	//   ....[130]....
        /*0914*/ 	.word	0x00008370
        /*0918*/ 	.word	0x00000000
        /*091c*/ 	.word	0x000000c0
        /*0920*/ 	.short	0x010a
        /*0922*/ 	.byte	0xff
	.zero		1


	//   ....[131]....
        /*0924*/ 	.word	0x000083c0
        /*0928*/ 	.word	0x00000006
        /*092c*/ 	.word	0x00000080
        /*0930*/ 	.short	0x010a
        /*0932*/ 	.byte	0xff
	.zero		1


	//   ....[132]....
        /*0934*/ 	.word	0x00008410
        /*0938*/ 	.word	0x00000046
        /*093c*/ 	.word	0x000000e0
        /*0940*/ 	.short	0x010a
        /*0942*/ 	.byte	0xff
	.zero		1


	//   ....[133]....
        /*0944*/ 	.word	0x00008460
        /*0948*/ 	.word	0x00000003
        /*094c*/ 	.word	0x00000080
        /*0950*/ 	.short	0x010a
        /*0952*/ 	.byte	0xff
	.zero		1


	//----- nvinfo : EIATTR_NUM_MBARRIERS
	.align		4
.L_47:
        /*0954*/ 	.byte	0x03, 0x38
        /*0956*/ 	.short	0x0028


	//----- nvinfo : EIATTR_EXIT_INSTR_OFFSETS
	.align		4
        /*0958*/ 	.byte	0x04, 0x1c
        /*095a*/ 	.short	(.L_49 - .L_48)


	//   ....[0]....
.L_48:
        /*095c*/ 	.word	0x00002760


	//   ....[1]....
        /*0960*/ 	.word	0x00002c50


	//   ....[2]....
        /*0964*/ 	.word	0x00002cb0


	//   ....[3]....
        /*0968*/ 	.word	0x00003bb0


	//   ....[4]....
        /*096c*/ 	.word	0x00004a80


	//   ....[5]....
        /*0970*/ 	.word	0x00004ac0


	//   ....[6]....
        /*0974*/ 	.word	0x00007830


	//   ....[7]....
        /*0978*/ 	.word	0x000078a0


	//   ....[8]....
        /*097c*/ 	.word	0x000078d0


	//   ....[9]....
        /*0980*/ 	.word	0x00007940


	//----- nvinfo : EIATTR_MAX_THREADS
	.align		4
.L_49:
        /*0984*/ 	.byte	0x04, 0x05
        /*0986*/ 	.short	(.L_51 - .L_50)
.L_50:
        /*0988*/ 	.word	0x00000100
        /*098c*/ 	.word	0x00000001
        /*0990*/ 	.word	0x00000001


	//----- nvinfo : EIATTR_CRS_STACK_SIZE
	.align		4
.L_51:
        /*0994*/ 	.byte	0x04, 0x1e
        /*0996*/ 	.short	(.L_53 - .L_52)
.L_52:
        /*0998*/ 	.word	0x00000000


	//----- nvinfo : EIATTR_CBANK_PARAM_SIZE
	.align		4
.L_53:
        /*099c*/ 	.byte	0x03, 0x19
        /*099e*/ 	.short	0x0800


	//----- nvinfo : EIATTR_PARAM_CBANK
	.align		4
        /*09a0*/ 	.byte	0x04, 0x0a
        /*09a2*/ 	.short	(.L_55 - .L_54)
	.align		4
.L_54:
        /*09a4*/ 	.word	index@(.nv.constant0._ZN7cutlass13device_kernelINS_4gemm6kernel13GemmUniversalIN4cute5tupleIJiiiiEEENS1_10collective13CollectiveMmaINS1_35MainloopSm100TmaUmmaWarpSpecializedILi8ELi2ELi4ENS5_IJNS4_1CILi1EEESB_SB_EEEEENS5_IJNSA_ILi128EEENSA_ILi64EEESF_EEENS_10bfloat16_tENS5_IJlSB_lEEESH_SI_NS4_8TiledMMAINS4_8MMA_AtomIJNS4_20SM100_MMA_F16BF16_SSISH_SH_fLi128ELi64ELNS4_4UMMA5MajorE0ELSN_0ELNSM_7ScaleInE0ELSO_0EEEEEENS4_6LayoutISC_NS5_IJNSA_ILi0EEESS_SS_EEEEENS5_IJNS4_10UnderscoreESV_SV_EEEEENS4_13SM90_TMA_LOADENS4_14ComposedLayoutINS4_7SwizzleILi3ELi4ELi3EEENS4_18smem_ptr_flag_bitsILi16EEENSR_INS5_IJNSA_ILi8EEESF_EEENS5_IJSF_SB_EEEEEEEvNS4_8identityESY_S18_vS19_EENS_8epilogue10collective18CollectiveEpilogueINS1B_23Sm100TmaWarpSpecializedILi3ELi2ELi32ELb1ELb0EEEJSG_NS5_IJNSR_ISE_SB_EENSR_INSA_ILi32EEESB_EEEEESH_SI_SH_SI_NS1B_6fusion15FusionCallbacksIS1F_NS1K_23LinCombPerRowBiasEltActINS1B_6thread4ReLuESH_fSH_SH_fLi8ELNS_15FloatRoundStyleE2EEESG_S1J_JEEENS4_5SM1004TMEM4LOAD26SM100_TMEM_LOAD_32dp32b32xESY_NSZ_INS10_ILi2ELi4ELi3EEES13_NSR_INS5_IJS14_S1H_EEENS5_IJS1H_SB_EEEEEEENS4_39AutoVectorizingCopyWithAssumedAlignmentILi128EEENS4_14SM90_TMA_STOREES20_S22_S22_EEEvvEEEEvNT_6ParamsE)
        /*09a8*/ 	.short	0x0380
        /*09aa*/ 	.short	0x0800


	//----- nvinfo : EIATTR_SW_WAR
	.align		4
.L_55:
        /*09ac*/ 	.byte	0x04, 0x36
        /*09ae*/ 	.short	(.L_57 - .L_56)
.L_56:
        /*09b0*/ 	.word	0x00000008
.L_57:


//--------------------- .nv.callgraph             --------------------------
	.section	.nv.callgraph,"",@"SHT_CUDA_CALLGRAPH"
	.align	4
	.sectionentsize	8
	.align		4
        /*0000*/ 	.word	0x00000000
	.align		4
        /*0004*/ 	.word	0xffffffff
	.align		4
        /*0008*/ 	.word	index@(_ZN7cutlass13device_kernelINS_4gemm6kernel13GemmUniversalIN4cute5tupleIJiiiiEEENS1_10collective13CollectiveMmaINS1_35MainloopSm100TmaUmmaWarpSpecializedILi8ELi2ELi4ENS5_IJNS4_1CILi1EEESB_SB_EEEEENS5_IJNSA_ILi128EEENSA_ILi64EEESF_EEENS_10bfloat16_tENS5_IJlSB_lEEESH_SI_NS4_8TiledMMAINS4_8MMA_AtomIJNS4_20SM100_MMA_F16BF16_SSISH_SH_fLi128ELi64ELNS4_4UMMA5MajorE0ELSN_0ELNSM_7ScaleInE0ELSO_0EEEEEENS4_6LayoutISC_NS5_IJNSA_ILi0EEESS_SS_EEEEENS5_IJNS4_10UnderscoreESV_SV_EEEEENS4_13SM90_TMA_LOADENS4_14ComposedLayoutINS4_7SwizzleILi3ELi4ELi3EEENS4_18smem_ptr_flag_bitsILi16EEENSR_INS5_IJNSA_ILi8EEESF_EEENS5_IJSF_SB_EEEEEEEvNS4_8identityESY_S18_vS19_EENS_8epilogue10collective18CollectiveEpilogueINS1B_23Sm100TmaWarpSpecializedILi3ELi2ELi32ELb1ELb0EEEJSG_NS5_IJNSR_ISE_SB_EENSR_INSA_ILi32EEESB_EEEEESH_SI_SH_SI_NS1B_6fusion15FusionCallbacksIS1F_NS1K_23LinCombPerRowBiasEltActINS1B_6thread4ReLuESH_fSH_SH_fLi8ELNS_15FloatRoundStyleE2EEESG_S1J_JEEENS4_5SM1004TMEM4LOAD26SM100_TMEM_LOAD_32dp32b32xESY_NSZ_INS10_ILi2ELi4ELi3EEES13_NSR_INS5_IJS14_S1H_EEENS5_IJS1H_SB_EEEEEEENS4_39AutoVectorizingCopyWithAssumedAlignmentILi128EEENS4_14SM90_TMA_STOREES20_S22_S22_EEEvvEEEEvNT_6ParamsE)
	.align		4
        /*000c*/ 	.word	index@(__assertfail)
	.align		4
        /*0010*/ 	.word	0x00000000
	.align		4
        /*0014*/ 	.word	0xfffffffe
	.align		4
        /*0018*/ 	.word	0x00000000
	.align		4
        /*001c*/ 	.word	0xfffffffd
	.align		4
        /*0020*/ 	.word	0x00000000
	.align		4
        /*0024*/ 	.word	0xfffffffc


//--------------------- .nv.constant4             --------------------------
	.section	.nv.constant4,"a",@progbits
	.align	8
	.align		8
.nv.constant4:
        /*0000*/ 	.dword	__assertfail
	.align		8
        /*0008*/ 	.dword	__unnamed_1
	.align		8
        /*0010*/ 	.dword	__unnamed_2
	.align		8
        /*0018*/ 	.dword	_ZN39_INTERNAL_e9c1a07d_4_k_cu_ddc6763d_25644cuda3std3__45__cpo5beginE
	.align		8
        /*0020*/ 	.dword	_ZN39_INTERNAL_e9c1a07d_4_k_cu_ddc6763d_25644cuda3std3__45__cpo3endE
	.align		8
        /*0028*/ 	.dword	_ZN39_INTERNAL_e9c1a07d_4_k_cu_ddc6763d_25644cuda3std3__45__cpo6cbeginE
	.align		8
        /*0030*/ 	.dword	_ZN39_INTERNAL_e9c1a07d_4_k_cu_ddc6763d_25644cuda3std3__45__cpo4cendE
	.align		8
        /*0038*/ 	.dword	_ZN39_INTERNAL_e9c1a07d_4_k_cu_ddc6763d_25644cuda3std3__441_GLOBAL__N__e9c1a07d_4_k_cu_ddc6763d_25646ignoreE
	.align		8
        /*0040*/ 	.dword	_ZN39_INTERNAL_e9c1a07d_4_k_cu_ddc6763d_25644cuda3std3__419piecewise_constructE
	.align		8
        /*0048*/ 	.dword	_ZN39_INTERNAL_e9c1a07d_4_k_cu_ddc6763d_25644cuda3std3__48in_placeE
	.align		8
        /*0050*/ 	.dword	_ZN39_INTERNAL_e9c1a07d_4_k_cu_ddc6763d_25644cuda3std6ranges3__45__cpo4swapE
	.align		8
        /*0058*/ 	.dword	_ZN39_INTERNAL_e9c1a07d_4_k_cu_ddc6763d_25644cuda3std6ranges3__45__cpo9iter_moveE
	.align		8
        /*0060*/ 	.dword	_ZN39_INTERNAL_e9c1a07d_4_k_cu_ddc6763d_25644cute7productE
	.align		8
        /*0068*/ 	.dword	_ZN39_INTERNAL_e9c1a07d_4_k_cu_ddc6763d_25644cute1_E
	.align		8
        /*0070*/ 	.dword	$str$25
	.align		8
        /*0078*/ 	.dword	$str$26
	.align		8
        /*0080*/ 	.dword	$str$27
	.align		8
        /*0088*/ 	.dword	$str$28


//--------------------- .text._ZN7cutlass13device_kernelINS_4gemm6kernel13GemmUniversalIN4cute5tupleIJiiiiEEENS1_10collective13CollectiveMmaINS1_35MainloopSm100TmaUmmaWarpSpecializedILi8ELi2ELi4ENS5_IJNS4_1CILi1EEESB_SB_EEEEENS5_IJNSA_ILi128EEENSA_ILi64EEESF_EEENS_10bfloat16_tENS5_IJlSB_lEEESH_SI_NS4_8TiledMMAINS4_8MMA_AtomIJNS4_20SM100_MMA_F16BF16_SSISH_SH_fLi128ELi64ELNS4_4UMMA5MajorE0ELSN_0ELNSM_7ScaleInE0ELSO_0EEEEEENS4_6LayoutISC_NS5_IJNSA_ILi0EEESS_SS_EEEEENS5_IJNS4_10UnderscoreESV_SV_EEEEENS4_13SM90_TMA_LOADENS4_14ComposedLayoutINS4_7SwizzleILi3ELi4ELi3EEENS4_18smem_ptr_flag_bitsILi16EEENSR_INS5_IJNSA_ILi8EEESF_EEENS5_IJSF_SB_EEEEEEEvNS4_8identityESY_S18_vS19_EENS_8epilogue10collective18CollectiveEpilogueINS1B_23Sm100TmaWarpSpecializedILi3ELi2ELi32ELb1ELb0EEEJSG_NS5_IJNSR_ISE_SB_EENSR_INSA_ILi32EEESB_EEEEESH_SI_SH_SI_NS1B_6fusion15FusionCallbacksIS1F_NS1K_23LinCombPerRowBiasEltActINS1B_6thread4ReLuESH_fSH_SH_fLi8ELNS_15FloatRoundStyleE2EEESG_S1J_JEEENS4_5SM1004TMEM4LOAD26SM100_TMEM_LOAD_32dp32b32xESY_NSZ_INS10_ILi2ELi4ELi3EEES13_NSR_INS5_IJS14_S1H_EEENS5_IJS1H_SB_EEEEEEENS4_39AutoVectorizingCopyWithAssumedAlignmentILi128EEENS4_14SM90_TMA_STOREES20_S22_S22_EEEvvEEEEvNT_6ParamsE --------------------------
	.section	.text._ZN7cutlass13device_kernelINS_4gemm6kernel13GemmUniversalIN4cute5tupleIJiiiiEEENS1_10collective13CollectiveMmaINS1_35MainloopSm100TmaUmmaWarpSpecializedILi8ELi2ELi4ENS5_IJNS4_1CILi1EEESB_SB_EEEEENS5_IJNSA_ILi128EEENSA_ILi64EEESF_EEENS_10bfloat16_tENS5_IJlSB_lEEESH_SI_NS4_8TiledMMAINS4_8MMA_AtomIJNS4_20SM100_MMA_F16BF16_SSISH_SH_fLi128ELi64ELNS4_4UMMA5MajorE0ELSN_0ELNSM_7ScaleInE0ELSO_0EEEEEENS4_6LayoutISC_NS5_IJNSA_ILi0EEESS_SS_EEEEENS5_IJNS4_10UnderscoreESV_SV_EEEEENS4_13SM90_TMA_LOADENS4_14ComposedLayoutINS4_7SwizzleILi3ELi4ELi3EEENS4_18smem_ptr_flag_bitsILi16EEENSR_INS5_IJNSA_ILi8EEESF_EEENS5_IJSF_SB_EEEEEEEvNS4_8identityESY_S18_vS19_EENS_8epilogue10collective18CollectiveEpilogueINS1B_23Sm100TmaWarpSpecializedILi3ELi2ELi32ELb1ELb0EEEJSG_NS5_IJNSR_ISE_SB_EENSR_INSA_ILi32EEESB_EEEEESH_SI_SH_SI_NS1B_6fusion15FusionCallbacksIS1F_NS1K_23LinCombPerRowBiasEltActINS1B_6thread4ReLuESH_fSH_SH_fLi8ELNS_15FloatRoundStyleE2EEESG_S1J_JEEENS4_5SM1004TMEM4LOAD26SM100_TMEM_LOAD_32dp32b32xESY_NSZ_INS10_ILi2ELi4ELi3EEES13_NSR_INS5_IJS14_S1H_EEENS5_IJS1H_SB_EEEEEEENS4_39AutoVectorizingCopyWithAssumedAlignmentILi128EEENS4_14SM90_TMA_STOREES20_S22_S22_EEEvvEEEEvNT_6ParamsE,"ax",@progbits
	.align	128
.text._ZN7cutlass13device_kernelINS_4gemm6kernel13GemmUniversalIN4cute5tupleIJiiiiEEENS1_10collective13CollectiveMmaINS1_35MainloopSm100TmaUmmaWarpSpecializedILi8ELi2ELi4ENS5_IJNS4_1CILi1EEESB_SB_EEEEENS5_IJNSA_ILi128EEENSA_ILi64EEESF_EEENS_10bfloat16_tENS5_IJlSB_lEEESH_SI_NS4_8TiledMMAINS4_8MMA_AtomIJNS4_20SM100_MMA_F16BF16_SSISH_SH_fLi128ELi64ELNS4_4UMMA5MajorE0ELSN_0ELNSM_7ScaleInE0ELSO_0EEEEEENS4_6LayoutISC_NS5_IJNSA_ILi0EEESS_SS_EEEEENS5_IJNS4_10UnderscoreESV_SV_EEEEENS4_13SM90_TMA_LOADENS4_14ComposedLayoutINS4_7SwizzleILi3ELi4ELi3EEENS4_18smem_ptr_flag_bitsILi16EEENSR_INS5_IJNSA_ILi8EEESF_EEENS5_IJSF_SB_EEEEEEEvNS4_8identityESY_S18_vS19_EENS_8epilogue10collective18CollectiveEpilogueINS1B_23Sm100TmaWarpSpecializedILi3ELi2ELi32ELb1ELb0EEEJSG_NS5_IJNSR_ISE_SB_EENSR_INSA_ILi32EEESB_EEEEESH_SI_SH_SI_NS1B_6fusion15FusionCallbacksIS1F_NS1K_23LinCombPerRowBiasEltActINS1B_6thread4ReLuESH_fSH_SH_fLi8ELNS_15FloatRoundStyleE2EEESG_S1J_JEEENS4_5SM1004TMEM4LOAD26SM100_TMEM_LOAD_32dp32b32xESY_NSZ_INS10_ILi2ELi4ELi3EEES13_NSR_INS5_IJS14_S1H_EEENS5_IJS1H_SB_EEEEEEENS4_39AutoVectorizingCopyWithAssumedAlignmentILi128EEENS4_14SM90_TMA_STOREES20_S22_S22_EEEvvEEEEvNT_6ParamsE:
        .type           _ZN7cutlass13device_kernelINS_4gemm6kernel13GemmUniversalIN4cute5tupleIJiiiiEEENS1_10collective13CollectiveMmaINS1_35MainloopSm100TmaUmmaWarpSpecializedILi8ELi2ELi4ENS5_IJNS4_1CILi1EEESB_SB_EEEEENS5_IJNSA_ILi128EEENSA_ILi64EEESF_EEENS_10bfloat16_tENS5_IJlSB_lEEESH_SI_NS4_8TiledMMAINS4_8MMA_AtomIJNS4_20SM100_MMA_F16BF16_SSISH_SH_fLi128ELi64ELNS4_4UMMA5MajorE0ELSN_0ELNSM_7ScaleInE0ELSO_0EEEEEENS4_6LayoutISC_NS5_IJNSA_ILi0EEESS_SS_EEEEENS5_IJNS4_10UnderscoreESV_SV_EEEEENS4_13SM90_TMA_LOADENS4_14ComposedLayoutINS4_7SwizzleILi3ELi4ELi3EEENS4_18smem_ptr_flag_bitsILi16EEENSR_INS5_IJNSA_ILi8EEESF_EEENS5_IJSF_SB_EEEEEEEvNS4_8identityESY_S18_vS19_EENS_8epilogue10collective18CollectiveEpilogueINS1B_23Sm100TmaWarpSpecializedILi3ELi2ELi32ELb1ELb0EEEJSG_NS5_IJNSR_ISE_SB_EENSR_INSA_ILi32EEESB_EEEEESH_SI_SH_SI_NS1B_6fusion15FusionCallbacksIS1F_NS1K_23LinCombPerRowBiasEltActINS1B_6thread4ReLuESH_fSH_SH_fLi8ELNS_15FloatRoundStyleE2EEESG_S1J_JEEENS4_5SM1004TMEM4LOAD26SM100_TMEM_LOAD_32dp32b32xESY_NSZ_INS10_ILi2ELi4ELi3EEES13_NSR_INS5_IJS14_S1H_EEENS5_IJS1H_SB_EEEEEEENS4_39AutoVectorizingCopyWithAssumedAlignmentILi128EEENS4_14SM90_TMA_STOREES20_S22_S22_EEEvvEEEEvNT_6ParamsE,@function
        .size           _ZN7cutlass13device_kernelINS_4gemm6kernel13GemmUniversalIN4cute5tupleIJiiiiEEENS1_10collective13CollectiveMmaINS1_35MainloopSm100TmaUmmaWarpSpecializedILi8ELi2ELi4ENS5_IJNS4_1CILi1EEESB_SB_EEEEENS5_IJNSA_ILi128EEENSA_ILi64EEESF_EEENS_10bfloat16_tENS5_IJlSB_lEEESH_SI_NS4_8TiledMMAINS4_8MMA_AtomIJNS4_20SM100_MMA_F16BF16_SSISH_SH_fLi128ELi64ELNS4_4UMMA5MajorE0ELSN_0ELNSM_7ScaleInE0ELSO_0EEEEEENS4_6LayoutISC_NS5_IJNSA_ILi0EEESS_SS_EEEEENS5_IJNS4_10UnderscoreESV_SV_EEEEENS4_13SM90_TMA_LOADENS4_14ComposedLayoutINS4_7SwizzleILi3ELi4ELi3EEENS4_18smem_ptr_flag_bitsILi16EEENSR_INS5_IJNSA_ILi8EEESF_EEENS5_IJSF_SB_EEEEEEEvNS4_8identityESY_S18_vS19_EENS_8epilogue10collective18CollectiveEpilogueINS1B_23Sm100TmaWarpSpecializedILi3ELi2ELi32ELb1ELb0EEEJSG_NS5_IJNSR_ISE_SB_EENSR_INSA_ILi32EEESB_EEEEESH_SI_SH_SI_NS1B_6fusion15FusionCallbacksIS1F_NS1K_23LinCombPerRowBiasEltActINS1B_6thread4ReLuESH_fSH_SH_fLi8ELNS_15FloatRoundStyleE2EEESG_S1J_JEEENS4_5SM1004TMEM4LOAD26SM100_TMEM_LOAD_32dp32b32xESY_NSZ_INS10_ILi2ELi4ELi3EEES13_NSR_INS5_IJS14_S1H_EEENS5_IJS1H_SB_EEEEEEENS4_39AutoVectorizingCopyWithAssumedAlignmentILi128EEENS4_14SM90_TMA_STOREES20_S22_S22_EEEvvEEEEvNT_6ParamsE,(.L_x_168 - _ZN7cutlass13device_kernelINS_4gemm6kernel13GemmUniversalIN4cute5tupleIJiiiiEEENS1_10collective13CollectiveMmaINS1_35MainloopSm100TmaUmmaWarpSpecializedILi8ELi2ELi4ENS5_IJNS4_1CILi1EEESB_SB_EEEEENS5_IJNSA_ILi128EEENSA_ILi64EEESF_EEENS_10bfloat16_tENS5_IJlSB_lEEESH_SI_NS4_8TiledMMAINS4_8MMA_AtomIJNS4_20SM100_MMA_F16BF16_SSISH_SH_fLi128ELi64ELNS4_4UMMA5MajorE0ELSN_0ELNSM_7ScaleInE0ELSO_0EEEEEENS4_6LayoutISC_NS5_IJNSA_ILi0EEESS_SS_EEEEENS5_IJNS4_10UnderscoreESV_SV_EEEEENS4_13SM90_TMA_LOADENS4_14ComposedLayoutINS4_7SwizzleILi3ELi4ELi3EEENS4_18smem_ptr_flag_bitsILi16EEENSR_INS5_IJNSA_ILi8EEESF_EEENS5_IJSF_SB_EEEEEEEvNS4_8identityESY_S18_vS19_EENS_8epilogue10collective18CollectiveEpilogueINS1B_23Sm100TmaWarpSpecializedILi3ELi2ELi32ELb1ELb0EEEJSG_NS5_IJNSR_ISE_SB_EENSR_INSA_ILi32EEESB_EEEEESH_SI_SH_SI_NS1B_6fusion15FusionCallbacksIS1F_NS1K_23LinCombPerRowBiasEltActINS1B_6thread4ReLuESH_fSH_SH_fLi8ELNS_15FloatRoundStyleE2EEESG_S1J_JEEENS4_5SM1004TMEM4LOAD26SM100_TMEM_LOAD_32dp32b32xESY_NSZ_INS10_ILi2ELi4ELi3EEES13_NSR_INS5_IJS14_S1H_EEENS5_IJS1H_SB_EEEEEEENS4_39AutoVectorizingCopyWithAssumedAlignmentILi128EEENS4_14SM90_TMA_STOREES20_S22_S22_EEEvvEEEEvNT_6ParamsE)
        .other          _ZN7cutlass13device_kernelINS_4gemm6kernel13GemmUniversalIN4cute5tupleIJiiiiEEENS1_10collective13CollectiveMmaINS1_35MainloopSm100TmaUmmaWarpSpecializedILi8ELi2ELi4ENS5_IJNS4_1CILi1EEESB_SB_EEEEENS5_IJNSA_ILi128EEENSA_ILi64EEESF_EEENS_10bfloat16_tENS5_IJlSB_lEEESH_SI_NS4_8TiledMMAINS4_8MMA_AtomIJNS4_20SM100_MMA_F16BF16_SSISH_SH_fLi128ELi64ELNS4_4UMMA5MajorE0ELSN_0ELNSM_7ScaleInE0ELSO_0EEEEEENS4_6LayoutISC_NS5_IJNSA_ILi0EEESS_SS_EEEEENS5_IJNS4_10UnderscoreESV_SV_EEEEENS4_13SM90_TMA_LOADENS4_14ComposedLayoutINS4_7SwizzleILi3ELi4ELi3EEENS4_18smem_ptr_flag_bitsILi16EEENSR_INS5_IJNSA_ILi8EEESF_EEENS5_IJSF_SB_EEEEEEEvNS4_8identityESY_S18_vS19_EENS_8epilogue10collective18CollectiveEpilogueINS1B_23Sm100TmaWarpSpecializedILi3ELi2ELi32ELb1ELb0EEEJSG_NS5_IJNSR_ISE_SB_EENSR_INSA_ILi32EEESB_EEEEESH_SI_SH_SI_NS1B_6fusion15FusionCallbacksIS1F_NS1K_23LinCombPerRowBiasEltActINS1B_6thread4ReLuESH_fSH_SH_fLi8ELNS_15FloatRoundStyleE2EEESG_S1J_JEEENS4_5SM1004TMEM4LOAD26SM100_TMEM_LOAD_32dp32b32xESY_NSZ_INS10_ILi2ELi4ELi3EEES13_NSR_INS5_IJS14_S1H_EEENS5_IJS1H_SB_EEEEEEENS4_39AutoVectorizingCopyWithAssumedAlignmentILi128EEENS4_14SM90_TMA_STOREES20_S22_S22_EEEvvEEEEvNT_6ParamsE,@"STO_CUDA_ENTRY STV_DEFAULT"
_ZN7cutlass13device_kernelINS_4gemm6kernel13GemmUniversalIN4cute5tupleIJiiiiEEENS1_10collective13CollectiveMmaINS1_35MainloopSm100TmaUmmaWarpSpecializedILi8ELi2ELi4ENS5_IJNS4_1CILi1EEESB_SB_EEEEENS5_IJNSA_ILi128EEENSA_ILi64EEESF_EEENS_10bfloat16_tENS5_IJlSB_lEEESH_SI_NS4_8TiledMMAINS4_8MMA_AtomIJNS4_20SM100_MMA_F16BF16_SSISH_SH_fLi128ELi64ELNS4_4UMMA5MajorE0ELSN_0ELNSM_7ScaleInE0ELSO_0EEEEEENS4_6LayoutISC_NS5_IJNSA_ILi0EEESS_SS_EEEEENS5_IJNS4_10UnderscoreESV_SV_EEEEENS4_13SM90_TMA_LOADENS4_14ComposedLayoutINS4_7SwizzleILi3ELi4ELi3EEENS4_18smem_ptr_flag_bitsILi16EEENSR_INS5_IJNSA_ILi8EEESF_EEENS5_IJSF_SB_EEEEEEEvNS4_8identityESY_S18_vS19_EENS_8epilogue10collective18CollectiveEpilogueINS1B_23Sm100TmaWarpSpecializedILi3ELi2ELi32ELb1ELb0EEEJSG_NS5_IJNSR_ISE_SB_EENSR_INSA_ILi32EEESB_EEEEESH_SI_SH_SI_NS1B_6fusion15FusionCallbacksIS1F_NS1K_23LinCombPerRowBiasEltActINS1B_6thread4ReLuESH_fSH_SH_fLi8ELNS_15FloatRoundStyleE2EEESG_S1J_JEEENS4_5SM1004TMEM4LOAD26SM100_TMEM_LOAD_32dp32b32xESY_NSZ_INS10_ILi2ELi4ELi3EEES13_NSR_INS5_IJS14_S1H_EEENS5_IJS1H_SB_EEEEEEENS4_39AutoVectorizingCopyWithAssumedAlignmentILi128EEENS4_14SM90_TMA_STOREES20_S22_S22_EEEvvEEEEvNT_6ParamsE:
[----:B------:R-:W1:Y:S01]  /*0000*/  LDC R1, c[0x0][0x37c] ;  /* 0x0000df00ff017b82 */ /* 0x000e620000000800 */
[----:B------:R-:W2:Y:S01]  /*0010*/  S2R R0, SR_TID.X ;  /* 0x0000000000007919 */ /* 0x000ea20000002100 */
[----:B------:R-:W3:Y:S01]  /*0020*/  LDCU.64 UR6, c[0x0][0x890] ;  /* 0x00011200ff0677ac */ /* 0x000ee20008000a00 */
[----:B------:R-:W-:Y:S02]  /*0030*/  PRMT R98, RZ, 0x7610, R98 ;  /* 0x00007610ff627816 */ /* 0x000fe40000000062 */
[----:B------:R-:W-:Y:S01]  /*0040*/  ELECT P5, URZ, PT ;  /* 0x0000000000ff782f */ /* 0x000fe200038a0000 */
[----:B------:R-:W4:Y:S01]  /*0050*/  LDCU.64 UR48, c[0x0][0x358] ;  /* 0x00006b00ff3077ac */ /* 0x000f220008000a00 */
[----:B---3--:R-:W-:-:S04]  /*0060*/  UISETP.NE.U32.AND UP0, UPT, UR6, URZ, UPT ;  /* 0x000000ff0600728c */ /* 0x008fc8000bf05070 */
[----:B------:R-:W-:Y:S01]  /*0070*/  UISETP.NE.AND.EX UP1, UPT, UR7, URZ, UPT, UP0 ;  /* 0x000000ff0700728c */ /* 0x000fe2000bf25300 */
[----:B--2---:R-:W-:-:S05]  /*0080*/  SHF.R.U32.HI R102, RZ, 0x5, R0 ;  /* 0x00000005ff667819 */ /* 0x004fca0000011600 */
[----:B------:R-:W2:Y:S02]  /*0090*/  SHFL.IDX PT, R2, R102, RZ, 0x1f ;  /* 0x00001fff66027589 */ /* 0x000ea400000e0000 */
[----:B--2---:R-:W-:Y:S01]  /*00a0*/  R2UR UR6, R2 ;  /* 0x00000000020672ca */ /* 0x004fe200000e0000 */
[----:B-1--4-:R-:W-:Y:S05]  /*00b0*/  BRA.U UP1, `(.L_x_0) ;  /* 0x00000001012c7547 */ /* 0x012fea000b800000 */
[----:B------:R-:W1:Y:S02]  /*00c0*/  LDCU.64 UR4, c[0x0][0x888] ;  /* 0x00011100ff0477ac */ /* 0x000e640008000a00 */
[----:B-1----:R-:W-:-:S04]  /*00d0*/  UISETP.NE.U32.AND UP2, UPT, UR4, URZ, UPT ;  /* 0x000000ff0400728c */ /* 0x002fc8000bf45070 */
[----:B------:R-:W-:-:S09]  /*00e0*/  UISETP.NE.AND.EX UP2, UPT, UR5, URZ, UPT, UP2 ;  /* 0x000000ff0500728c */ /* 0x000fd2000bf45320 */
[----:B------:R-:W-:Y:S05]  /*00f0*/  BRA.U !UP2, `(.L_x_1) ;  /* 0x000000010a107547 */ /* 0x000fea000b800000 */
[----:B------:R-:W1:Y:S02]  /*0100*/  LDC.64 R48, c[0x0][0x888] ;  /* 0x00022200ff307b82 */ /* 0x000e640000000a00 */
[----:B-1----:R1:W5:Y:S01]  /*0110*/  LDG.E R48, desc[UR48][R48.64] ;  /* 0x0000003030307981 */ /* 0x002362000c1e1900 */
[----:B------:R-:W-:Y:S01]  /*0120*/  HFMA2 R98, -RZ, RZ, 0, 5.9604644775390625e-08 ;  /* 0x00000001ff627431 */ /* 0x000fe200000001ff */
[----:B------:R-:W-:Y:S05]  /*0130*/  BRA `(.L_x_0) ;  /* 0x00000000000c7947 */ /* 0x000fea0003800000 */
.L_x_1:
[----:B------:R-:W1:Y:S01]  /*0140*/  LDCU UR4, c[0x0][0x880] ;  /* 0x00011000ff0477ac */ /* 0x000e620008000800 */
[----:B------:R-:W-:Y:S01]  /*0150*/  HFMA2 R98, -RZ, RZ, 0, 5.9604644775390625e-08 ;  /* 0x00000001ff627431 */ /* 0x000fe200000001ff */
[----:B-1----:R-:W-:-:S07]  /*0160*/  MOV R48, UR4 ;  /* 0x0000000400307c02 */ /* 0x002fce0008000f00 */
.L_x_0:
[----:B------:R-:W2:Y:S02]  /*0170*/  LDCU.64 UR4, c[0x0][0x8b0] ;  /* 0x00011600ff0477ac */ /* 0x000ea40008000a00 */
[----:B--2---:R-:W-:-:S04]  /*0180*/  UISETP.NE.U32.AND UP2, UPT, UR4, URZ, UPT ;  /* 0x000000ff0400728c */ /* 0x004fc8000bf45070 */
[----:B------:R-:W-:-:S09]  /*0190*/  UISETP.NE.AND.EX UP2, UPT, UR5, URZ, UPT, UP2 ;  /* 0x000000ff0500728c */ /* 0x000fd2000bf45320 */
[----:B------:R-:W-:Y:S05]  /*01a0*/  BRA.U UP2, `(.L_x_2) ;  /* 0x0000000102247547 */ /* 0x000fea000b800000 */
[----:B------:R-:W2:Y:S02]  /*01b0*/  LDCU.64 UR4, c[0x0][0x8a8] ;  /* 0x00011500ff0477ac */ /* 0x000ea40008000a00 */
[----:B--2---:R-:W-:-:S04]  /*01c0*/  UISETP.NE.U32.AND UP2, UPT, UR4, URZ, UPT ;  /* 0x000000ff0400728c */ /* 0x004fc8000bf45070 */
[----:B------:R-:W-:-:S09]  /*01d0*/  UISETP.NE.AND.EX UP2, UPT, UR5, URZ, UPT, UP2 ;  /* 0x000000ff0500728c */ /* 0x000fd2000bf45320 */
[----:B------:R-:W-:Y:S05]  /*01e0*/  BRA.U !UP2, `(.L_x_3) ;  /* 0x000000010a0c7547 */ /* 0x000fea000b800000 */
[----:B------:R-:W2:Y:S02]  /*01f0*/  LDC.64 R2, c[0x0][0x8a8] ;  /* 0x00022a00ff027b82 */ /* 0x000ea40000000a00 */
[----:B--2---:R2:W5:Y:S01]  /*0200*/  LDG.E R47, desc[UR48][R2.64] ;  /* 0x00000030022f7981 */ /* 0x004562000c1e1900 */
[----:B------:R-:W-:Y:S05]  /*0210*/  BRA `(.L_x_2) ;  /* 0x0000000000087947 */ /* 0x000fea0003800000 */
.L_x_3:
[----:B------:R-:W2:Y:S02]  /*0220*/  LDCU UR4, c[0x0][0x8a0] ;  /* 0x00011400ff0477ac */ /* 0x000ea40008000800 */
[----:B--2---:R-:W-:Y:S02]  /*0230*/  MOV R47, UR4 ;  /* 0x00000004002f7c02 */ /* 0x004fe40008000f00 */
.L_x_2:
[----:B--2---:R-:W-:Y:S01]  /*0240*/  IMAD.U32 R2, RZ, RZ, UR6 ;  /* 0x00000006ff027e24 */ /* 0x004fe2000f8e00ff */
[----:B------:R-:W-:Y:S04]  /*0250*/  BSSY.RECONVERGENT B0, `(.L_x_4) ;  /* 0x000000c000007945 */ /* 0x000fe80003800200 */
[C---:B------:R-:W-:Y:S02]  /*0260*/  ISETP.NE.OR P1, PT, R2.reuse, 0x1, !P5 ;  /* 0x000000010200780c */ /* 0x040fe40006f25670 */
[----:B------:R-:W-:-:S11]  /*0270*/  ISETP.NE.OR P0, PT, R2, 0x3, !P5 ;  /* 0x000000030200780c */ /* 0x000fd60006f05670 */
[----:B------:R-:W-:Y:S05]  /*0280*/  @P1 BRA `(.L_x_5) ;  /* 0x0000000000201947 */ /* 0x000fea0003800000 */
[----:B------:R-:W2:Y:S02]  /*0290*/  LDCU.64 UR4, c[0x0][0x348] ;  /* 0x00006900ff0477ac */ /* 0x000ea40008000a00 */
[----:B--2---:R-:W-:Y:S02]  /*02a0*/  UIADD3 UR8, UP3, UPT, UR4, 0x80, URZ ;  /* 0x0000008004087890 */ /* 0x004fe4000ff7e0ff */
[----:B------:R-:W-:Y:S02]  /*02b0*/  UIADD3 UR4, UP2, UPT, UR4, 0x180, URZ ;  /* 0x0000018004047890 */ /* 0x000fe4000ff5e0ff */
[----:B------:R-:W-:Y:S02]  /*02c0*/  UIADD3.X UR9, UPT, UPT, URZ, UR5, URZ, UP3, !UPT ;  /* 0x00000005ff097290 */ /* 0x000fe40009ffe4ff */
[----:B------:R-:W-:-:S07]  /*02d0*/  UIADD3.X UR5, UPT, UPT, URZ, UR5, URZ, UP2, !UPT ;  /* 0x00000005ff057290 */ /* 0x000fce00097fe4ff */
[----:B------:R2:W-:Y:S02]  /*02e0*/  UTMACCTL.PF [UR8] ;  /* 0x00000000080079b9 */ /* 0x0005e40008040000 */
[----:B------:R2:W-:Y:S02]  /*02f0*/  UTMACCTL.PF [UR4] ;  /* 0x00000000040079b9 */ /* 0x0005e40008040000 */
[----:B--2---:R-:W-:Y:S01]  /*0300*/  NOP ;  /* 0x0000000000007918 */ /* 0x004fe20000000000 */
.L_x_5:
[----:B------:R-:W-:Y:S05]  /*0310*/  BSYNC.RECONVERGENT B0 ;  /* 0x0000000000007941 */ /* 0x000fea0003800200 */
.L_x_4:
[----:B------:R-:W-:Y:S04]  /*0320*/  BSSY.RECONVERGENT B0, `(.L_x_6) ;  /* 0x000000a000007945 */ /* 0x000fe80003800200 */
        /* <DEDUP_REMOVED lines=9> */
.L_x_7:
[----:B------:R-:W-:Y:S05]  /*03c0*/  BSYNC.RECONVERGENT B0 ;  /* 0x0000000000007941 */ /* 0x000fea0003800200 */
.L_x_6:
[----:B------:R-:W2:Y:S01]  /*03d0*/  LDCU.64 UR4, c[0x0][0x888] ;  /* 0x00011100ff0477ac */ /* 0x000ea20008000a00 */
[----:B------:R-:W-:Y:S01]  /*03e0*/  PLOP3.LUT P0, PT, PT, PT, UP0, 0x80, 0x8 ;  /* 0x000000000008781c */ /* 0x000fe20003f0f008 */
[----:B------:R-:W-:-:S03]  /*03f0*/  UPLOP3.LUT UP2, UPT, UPT, UPT, UPT, 0x40, 0x4 ;  /* 0x000000000004789c */ /* 0x000fc60003f4e870 */
[----:B------:R-:W-:Y:S01]  /*0400*/  ISETP.NE.AND.EX P0, PT, RZ, UR7, PT, P0 ;  /* 0x00000007ff007c0c */ /* 0x000fe2000bf05300 */
[----:B--2---:R-:W-:-:S04]  /*0410*/  UISETP.NE.U32.AND UP3, UPT, UR4, URZ, UPT ;  /* 0x000000ff0400728c */ /* 0x004fc8000bf65070 */
[----:B------:R-:W-:-:S06]  /*0420*/  UISETP.NE.AND.EX UP3, UPT, UR5, URZ, UPT, UP3 ;  /* 0x000000ff0500728c */ /* 0x000fcc000bf65330 */
[----:B------:R-:W-:-:S13]  /*0430*/  PLOP3.LUT P1, PT, PT, PT, UP3, 0x80, 0x8 ;  /* 0x000000000008781c */ /* 0x000fda0003f2f038 */
[----:B------:R-:W-:Y:S05]  /*0440*/  @P1 BRA P0, `(.L_x_8) ;  /* 0x0000000000141947 */ /* 0x000fea0000000000 */
[----:B------:R-:W-:Y:S01]  /*0450*/  PLOP3.LUT P1, PT, PT, PT, UP1, 0x80, 0x8 ;  /* 0x000000000008781c */ /* 0x000fe20003f2f018 */
[----:B------:R-:W-:-:S12]  /*0460*/  UPLOP3.LUT UP2, UPT, UPT, UPT, UP3, 0x40, 0x4 ;  /* 0x000000000004789c */ /* 0x000fd80003f4e830 */
[----:B-----5:R-:W-:-:S13]  /*0470*/  @!P1 FSETP.EQ.AND P0, PT, R48, RZ, PT ;  /* 0x000000ff3000920b */ /* 0x020fda0003f02000 */
[----:B------:R-:W-:Y:S01]  /*0480*/  @!P1 VOTEU.ANY UP0, P0 ;  /* 0x0000000000ff9886 */ /* 0x000fe20000000100 */
[----:B------:R-:W-:-:S11]  /*0490*/  @!UP1 UPLOP3.LUT UP2, UPT, UPT, UPT, UP0, 0x80, 0x8 ;  /* 0x000000000008989c */ /* 0x000fd60003f4f000 */
.L_x_8:
[----:B------:R-:W2:Y:S01]  /*04a0*/  SHFL.IDX PT, R3, R102, RZ, 0x1f ;  /* 0x00001fff66037589 */ /* 0x000ea200000e0000 */
[----:B------:R-:W-:-:S04]  /*04b0*/  UISETP.NE.AND UP0, UPT, UR6, 0x2, UPT ;  /* 0x000000020600788c */ /* 0x000fc8000bf05270 */
[----:B------:R-:W-:Y:S01]  /*04c0*/  USEL UR14, URZ, 0x1, UP0 ;  /* 0x00000001ff0e7887 */ /* 0x000fe20008000000 */
[----:B--2---:R-:W-:-:S13]  /*04d0*/  ISETP.NE.AND P0, PT, R3, RZ, PT ;  /* 0x000000ff0300720c */ /* 0x004fda0003f05270 */
[----:B------:R-:W-:Y:S05]  /*04e0*/  @P0 BRA `(.L_x_9) ;  /* 0x0000000000680947 */ /* 0x000fea0003800000 */
[----:B------:R-:W2:Y:S01]  /*04f0*/  S2UR UR5, SR_CgaCtaId ;  /* 0x00000000000579c3 */ /* 0x000ea20000008800 */
[----:B------:R-:W-:Y:S01]  /*0500*/  UMOV UR7, 0x400 ;  /* 0x0000040000077882 */ /* 0x000fe20000000000 */
[----:B------:R-:W-:Y:S01]  /*0510*/  UMOV UR4, 0x1 ;  /* 0x0000000100047882 */ /* 0x000fe20000000000 */
[----:B------:R-:W-:Y:S01]  /*0520*/  ELECT P0, URZ, PT ;  /* 0x0000000000ff782f */ /* 0x000fe20003800000 */
[----:B------:R-:W-:-:S04]  /*0530*/  UIADD3 UR8, UPT, UPT, -UR4, 0x100000, URZ ;  /* 0x0010000004087890 */ /* 0x000fc8000fffe1ff */
[----:B------:R-:W-:Y:S02]  /*0540*/  USHF.L.U32 UR9, UR8, 0xb, URZ ;  /* 0x0000000b08097899 */ /* 0x000fe400080006ff */
[----:B------:R-:W-:Y:S02]  /*0550*/  USHF.L.U32 UR8, UR8, 0x1, URZ ;  /* 0x0000000108087899 */ /* 0x000fe400080006ff */
[----:B--2---:R-:W-:Y:S01]  /*0560*/  ULEA UR5, UR5, UR7, 0x18 ;  /* 0x0000000705057291 */ /* 0x004fe2000f8ec0ff */
[----:B------:R-:W2:Y:S11]  /*0570*/  FENCE.VIEW.ASYNC.S ;  /* 0x00000000000073c6 */ /* 0x000eb60000000000 */
[----:B--2---:R2:W3:Y:S01]  /*0580*/  SYNCS.EXCH.64 URZ, [UR5], UR8 ;  /* 0x0000000805ff75b2 */ /* 0x0044e20008000100 */
[----:B------:R2:W4:Y:S01]  /*0590*/  SYNCS.EXCH.64 URZ, [UR5+0x40], UR8 ;  /* 0x0000400805ff75b2 */ /* 0x0005220008000100 */
[----:B------:R2:W1:Y:S01]  /*05a0*/  SYNCS.EXCH.64 URZ, [UR5+0x8], UR8 ;  /* 0x0000080805ff75b2 */ /* 0x0004620008000100 */
        /* <DEDUP_REMOVED lines=12> */
[----:B------:R2:W1:Y:S02]  /*0670*/  SYNCS.EXCH.64 URZ, [UR5+0x78], UR8 ;  /* 0x0000780805ff75b2 */ /* 0x0004640008000100 */
[----:B--2---:R-:W-:Y:S01]  /*0680*/  NOP ;  /* 0x0000000000007918 */ /* 0x004fe20000000000 */
.L_x_9:
[----:B------:R-:W2:Y:S01]  /*0690*/  SHFL.IDX PT, R3, R102, RZ, 0x1f ;  /* 0x00001fff66037589 */ /* 0x000ea200000e0000 */
[----:B------:R-:W-:Y:S01]  /*06a0*/  NOP ;  /* 0x0000000000007918 */ /* 0x000fe20000000000 */
[----:B--2---:R-:W-:-:S13]  /*06b0*/  ISETP.NE.AND P0, PT, R3, 0x1, PT ;  /* 0x000000010300780c */ /* 0x004fda0003f05270 */
[----:B------:R-:W-:Y:S05]  /*06c0*/  @P0 BRA `(.L_x_10) ;  /* 0x0000000000500947 */ /* 0x000fea0003800000 */
[----:B------:R-:W2:Y:S01]  /*06d0*/  S2UR UR7, SR_CgaCtaId ;  /* 0x00000000000779c3 */ /* 0x000ea20000008800 */
[----:B------:R-:W-:Y:S01]  /*06e0*/  UMOV UR8, 0x400 ;  /* 0x0000040000087882 */ /* 0x000fe20000000000 */
[----:B------:R-:W-:Y:S01]  /*06f0*/  UMOV UR5, 0x20 ;  /* 0x0000002000057882 */ /* 0x000fe20000000000 */
[----:B------:R-:W-:Y:S01]  /*0700*/  UMOV UR4, 0x80 ;  /* 0x0000008000047882 */ /* 0x000fe20000000000 */
[----:B------:R-:W-:Y:S01]  /*0710*/  ELECT P0, URZ, PT ;  /* 0x0000000000ff782f */ /* 0x000fe20003800000 */
[----:B--2---:R-:W-:Y:S02]  /*0720*/  ULEA UR7, UR7, UR8, 0x18 ;  /* 0x0000000807077291 */ /* 0x004fe4000f8ec0ff */
[----:B------:R-:W-:-:S04]  /*0730*/  UIADD3 UR8, UPT, UPT, -UR5, 0x100000, URZ ;  /* 0x0010000005087890 */ /* 0x000fc8000fffe1ff */
[----:B------:R-:W-:Y:S02]  /*0740*/  USHF.L.U32 UR9, UR8, 0xb, URZ ;  /* 0x0000000b08097899 */ /* 0x000fe400080006ff */
[----:B------:R-:W-:Y:S02]  /*0750*/  USHF.L.U32 UR8, UR8, 0x1, URZ ;  /* 0x0000000108087899 */ /* 0x000fe400080006ff */
[----:B------:R-:W-:-:S04]  /*0760*/  UIADD3 UR4, UPT, UPT, -UR4, 0x100000, URZ ;  /* 0x0010000004047890 */ /* 0x000fc8000fffe1ff */
[----:B------:R-:W-:Y:S02]  /*0770*/  USHF.L.U32 UR5, UR4, 0xb, URZ ;  /* 0x0000000b04057899 */ /* 0x000fe400080006ff */
[----:B------:R-:W-:Y:S01]  /*0780*/  USHF.L.U32 UR4, UR4, 0x1, URZ ;  /* 0x0000000104047899 */ /* 0x000fe200080006ff */
[----:B------:R-:W2:Y:S03]  /*0790*/  FENCE.VIEW.ASYNC.S ;  /* 0x00000000000073c6 */ /* 0x000ea60000000000 */
[----:B--2---:R2:W1:Y:S08]  /*07a0*/  SYNCS.EXCH.64 URZ, [UR7+0x80], UR8 ;  /* 0x0000800807ff75b2 */ /* 0x0044700008000100 */
[----:B------:R2:W1:Y:S01]  /*07b0*/  SYNCS.EXCH.64 URZ, [UR7+0x98], UR4 ;  /* 0x0000980407ff75b2 */ /* 0x0004620008000100 */
[----:B------:R2:W1:Y:S01]  /*07c0*/  SYNCS.EXCH.64 URZ, [UR7+0x88], UR8 ;  /* 0x0000880807ff75b2 */ /* 0x0004620008000100 */
[----:B------:R2:W1:Y:S01]  /*07d0*/  SYNCS.EXCH.64 URZ, [UR7+0xa0], UR4 ;  /* 0x0000a00407ff75b2 */ /* 0x0004620008000100 */
[----:B------:R2:W1:Y:S01]  /*07e0*/  SYNCS.EXCH.64 URZ, [UR7+0x90], UR8 ;  /* 0x0000900807ff75b2 */ /* 0x0004620008000100 */
[----:B------:R2:W1:Y:S01]  /*07f0*/  SYNCS.EXCH.64 URZ, [UR7+0xa8], UR4 ;  /* 0x0000a80407ff75b2 */ /* 0x0004620008000100 */
[----:B------:R-:W-:Y:S01]  /*0800*/  NOP ;  /* 0x0000000000007918 */ /* 0x000fe20000000000 */
.L_x_10:
[----:B------:R-:W3:Y:S01]  /*0810*/  SHFL.IDX PT, R3, R102, RZ, 0x1f ;  /* 0x00001fff66037589 */ /* 0x000ee200000e0000 */
[----:B------:R-:W-:Y:S01]  /*0820*/  NOP ;  /* 0x0000000000007918 */ /* 0x000fe20000000000 */
[----:B---3--:R-:W-:-:S13]  /*0830*/  ISETP.NE.AND P0, PT, R3, 0x3, PT ;  /* 0x000000030300780c */ /* 0x008fda0003f05270 */
[----:B------:R-:W-:Y:S05]  /*0840*/  @P0 BRA `(.L_x_11) ;  /* 0x0000000000300947 */ /* 0x000fea0003800000 */
[----:B--2---:R-:W2:Y:S01]  /*0850*/  S2UR UR5, SR_CgaCtaId ;  /* 0x00000000000579c3 */ /* 0x004ea20000008800 */
        /* <DEDUP_REMOVED lines=8> */
[----:B--2---:R3:W2:Y:S01]  /*08e0*/  SYNCS.EXCH.64 URZ, [UR5+0xb0], UR8 ;  /* 0x0000b00805ff75b2 */ /* 0x0046a20008000100 */
[----:B------:R3:W1:Y:S02]  /*08f0*/  SYNCS.EXCH.64 URZ, [UR5+0xb8], UR8 ;  /* 0x0000b80805ff75b2 */ /* 0x0006640008000100 */
[----:B---3--:R-:W-:Y:S01]  /*0900*/  NOP ;  /* 0x0000000000007918 */ /* 0x008fe20000000000 */
.L_x_11:
[----:B------:R-:W3:Y:S01]  /*0910*/  SHFL.IDX PT, R3, R102, RZ, 0x1f ;  /* 0x00001fff66037589 */ /* 0x000ee200000e0000 */
[----:B------:R-:W-:Y:S01]  /*0920*/  NOP ;  /* 0x0000000000007918 */ /* 0x000fe20000000000 */
[----:B---3--:R-:W-:-:S13]  /*0930*/  ISETP.NE.AND P0, PT, R3, 0x4, PT ;  /* 0x000000040300780c */ /* 0x008fda0003f05270 */
[----:B------:R-:W-:Y:S05]  /*0940*/  @P0 BRA `(.L_x_12) ;  /* 0x00000000004c0947 */ /* 0x000fea0003800000 */
[----:B--2---:R-:W2:Y:S01]  /*0950*/  S2UR UR5, SR_CgaCtaId ;  /* 0x00000000000579c3 */ /* 0x004ea20000008800 */
[----:B------:R-:W-:Y:S01]  /*0960*/  UMOV UR8, 0xe0 ;  /* 0x000000e000087882 */ /* 0x000fe20000000000 */
[----:B------:R-:W-:Y:S01]  /*0970*/  UMOV UR7, 0x400 ;  /* 0x0000040000077882 */ /* 0x000fe20000000000 */
[----:B------:R-:W-:Y:S01]  /*0980*/  USEL UR8, UR8, 0x100, UP2 ;  /* 0x0000010008087887 */ /* 0x000fe20009000000 */
[----:B------:R-:W-:Y:S01]  /*0990*/  UMOV UR4, 0x1 ;  /* 0x0000000100047882 */ /* 0x000fe20000000000 */
[----:B------:R-:W-:Y:S01]  /*09a0*/  ELECT P0, URZ, PT ;  /* 0x0000000000ff782f */ /* 0x000fe20003800000 */
[----:B------:R-:W-:-:S04]  /*09b0*/  UIADD3 UR10, UPT, UPT, -UR4, 0x100000, URZ ;  /* 0x00100000040a7890 */ /* 0x000fc8000fffe1ff */
[----:B------:R-:W-:Y:S02]  /*09c0*/  USHF.L.U32 UR11, UR10, 0xb, URZ ;  /* 0x0000000b0a0b7899 */ /* 0x000fe400080006ff */
[----:B------:R-:W-:Y:S02]  /*09d0*/  USHF.L.U32 UR10, UR10, 0x1, URZ ;  /* 0x000000010a0a7899 */ /* 0x000fe400080006ff */
[----:B------:R-:W-:-:S04]  /*09e0*/  UIADD3 UR8, UPT, UPT, -UR8, 0x100000, URZ ;  /* 0x0010000008087890 */ /* 0x000fc8000fffe1ff */
[----:B------:R-:W-:Y:S02]  /*09f0*/  USHF.L.U32 UR9, UR8, 0xb, URZ ;  /* 0x0000000b08097899 */ /* 0x000fe400080006ff */
[----:B------:R-:W-:Y:S02]  /*0a00*/  USHF.L.U32 UR8, UR8, 0x1, URZ ;  /* 0x0000000108087899 */ /* 0x000fe400080006ff */
[----:B--2---:R-:W-:Y:S01]  /*0a10*/  ULEA UR5, UR5, UR7, 0x18 ;  /* 0x0000000705057291 */ /* 0x004fe2000f8ec0ff */
[----:B------:R-:W2:Y:S11]  /*0a20*/  FENCE.VIEW.ASYNC.S ;  /* 0x00000000000073c6 */ /* 0x000eb60000000000 */
[----:B--2---:R3:W2:Y:S01]  /*0a30*/  SYNCS.EXCH.64 URZ, [UR5+0xc0], UR10 ;  /* 0x0000c00a05ff75b2 */ /* 0x0046a20008000100 */
[----:B------:R3:W1:Y:S01]  /*0a40*/  SYNCS.EXCH.64 URZ, [UR5+0xd0], UR8 ;  /* 0x0000d00805ff75b2 */ /* 0x0006620008000100 */
[----:B------:R3:W1:Y:S01]  /*0a50*/  SYNCS.EXCH.64 URZ, [UR5+0xc8], UR10 ;  /* 0x0000c80a05ff75b2 */ /* 0x0006620008000100 */
[----:B------:R3:W1:Y:S02]  /*0a60*/  SYNCS.EXCH.64 URZ, [UR5+0xd8], UR8 ;  /* 0x0000d80805ff75b2 */ /* 0x0006640008000100 */
[----:B---3--:R-:W-:Y:S01]  /*0a70*/  NOP ;  /* 0x0000000000007918 */ /* 0x008fe20000000000 */
.L_x_12:
[----:B------:R-:W3:Y:S01]  /*0a80*/  SHFL.IDX PT, R3, R102, RZ, 0x1f ;  /* 0x00001fff66037589 */ /* 0x000ee200000e0000 */
[----:B------:R-:W-:Y:S01]  /*0a90*/  NOP ;  /* 0x0000000000007918 */ /* 0x000fe20000000000 */
[----:B---3--:R-:W-:-:S13]  /*0aa0*/  ISETP.NE.AND P0, PT, R3, 0x5, PT ;  /* 0x000000050300780c */ /* 0x008fda0003f05270 */
[----:B------:R-:W-:Y:S05]  /*0ab0*/  @P0 BRA `(.L_x_13) ;  /* 0x0000000000580947 */ /* 0x000fea0003800000 */
[----:B--2---:R-:W2:Y:S01]  /*0ac0*/  S2UR UR7, SR_CgaCtaId ;  /* 0x00000000000779c3 */ /* 0x004ea20000008800 */
        /* <DEDUP_REMOVED lines=12> */
[----:B--2---:R3:W2:Y:S08]  /*0b90*/  SYNCS.EXCH.64 URZ, [UR7+0xe0], UR8 ;  /* 0x0000e00807ff75b2 */ /* 0x0046b00008000100 */
[----:B------:R3:W1:Y:S01]  /*0ba0*/  SYNCS.EXCH.64 URZ, [UR7+0x100], UR4 ;  /* 0x0001000407ff75b2 */ /* 0x0006620008000100 */
[----:B------:R3:W1:Y:S01]  /*0bb0*/  SYNCS.EXCH.64 URZ, [UR7+0xe8], UR8 ;  /* 0x0000e80807ff75b2 */ /* 0x0006620008000100 */
[----:B------:R3:W1:Y:S01]  /*0bc0*/  SYNCS.EXCH.64 URZ, [UR7+0x108], UR4 ;  /* 0x0001080407ff75b2 */ /* 0x0006620008000100 */
[----:B------:R3:W1:Y:S01]  /*0bd0*/  SYNCS.EXCH.64 URZ, [UR7+0xf0], UR8 ;  /* 0x0000f00807ff75b2 */ /* 0x0006620008000100 */
[----:B------:R3:W1:Y:S01]  /*0be0*/  SYNCS.EXCH.64 URZ, [UR7+0x110], UR4 ;  /* 0x0001100407ff75b2 */ /* 0x0006620008000100 */
[----:B------:R3:W1:Y:S01]  /*0bf0*/  SYNCS.EXCH.64 URZ, [UR7+0xf8], UR8 ;  /* 0x0000f80807ff75b2 */ /* 0x0006620008000100 */
[----:B------:R3:W1:Y:S02]  /*0c00*/  SYNCS.EXCH.64 URZ, [UR7+0x118], UR4 ;  /* 0x0001180407ff75b2 */ /* 0x0006640008000100 */
[----:B---3--:R-:W-:Y:S01]  /*0c10*/  NOP ;  /* 0x0000000000007918 */ /* 0x008fe20000000000 */
.L_x_13:
        /* <DEDUP_REMOVED lines=18> */
.L_x_14:
[----:B--2---:R-:W2:Y:S01]  /*0d40*/  S2UR UR5, SR_CTAID.X ;  /* 0x00000000000579c3 */ /* 0x004ea20000002500 */
[----:B------:R-:W-:-:S05]  /*0d50*/  CS2R.32 R97, SR_CgaSize ;  /* 0x0000000000617805 */ /* 0x000fca0000008a00 */
[----:B------:R-:W-:-:S05]  /*0d60*/  IMAD R97, R97, -0xa0, RZ ;  /* 0xffffff6061617824 */ /* 0x000fca00078e02ff */
[----:B------:R-:W-:-:S14]  /*0d70*/  R2UR UR8, R97 ;  /* 0x00000000610872ca */ /* 0x000fdc00000e0000 */
[----:B------:R-:W3:Y:S01]  /*0d80*/  LDCU UR8, c[0x0][UR8+0x2b0] ;  /* 0x00005600080877ac */ /* 0x000ee20008000800 */
[----:B------:R-:W-:Y:S01]  /*0d90*/  NOP ;  /* 0x0000000000007918 */ /* 0x000fe20000000000 */
[----:B------:R-:W-:-:S05]  /*0da0*/  CS2R.32 R97, SR_CgaSize ;  /* 0x0000000000617805 */ /* 0x000fca0000008a00 */
[----:B------:R-:W-:-:S05]  /*0db0*/  IMAD R97, R97, -0xa0, RZ ;  /* 0xffffff6061617824 */ /* 0x000fca00078e02ff */
[----:B------:R-:W-:-:S14]  /*0dc0*/  R2UR UR7, R97 ;  /* 0x00000000610772ca */ /* 0x000fdc00000e0000 */
[----:B------:R-:W4:Y:S01]  /*0dd0*/  LDCU UR7, c[0x0][UR7+0x2b4] ;  /* 0x00005680070777ac */ /* 0x000f220008000800 */
[----:B------:R-:W1:Y:S08]  /*0de0*/  S2UR UR4, SR_CTAID.Y ;  /* 0x00000000000479c3 */ /* 0x000e700000002600 */
[----:B------:R-:W4:Y:S01]  /*0df0*/  LDC R13, c[0x0][0xb24] ;  /* 0x0002c900ff0d7b82 */ /* 0x000f220000000800 */
[----:B--2---:R-:W-:-:S02]  /*0e00*/  I2FP.F32.U32 R97, UR5 ;  /* 0x0000000500617c45 */ /* 0x004fc40008201000 */
[----:B------:R-:W-:-:S05]  /*0e10*/  CS2R.32 R4, SR_CgaSize ;  /* 0x0000000000047805 */ /* 0x000fca0000008a00 */
[----:B------:R-:W-:-:S06]  /*0e20*/  IMAD R4, R4, -0xa0, RZ ;  /* 0xffffff6004047824 */ /* 0x000fcc00078e02ff */
[----:B------:R-:W2:Y:S01]  /*0e30*/  LDC R4, c[0x0][R4+0x2a0] ;  /* 0x0000a80004047b82 */ /* 0x000ea20000000800 */
[----:B---3--:R-:W-:Y:S01]  /*0e40*/  FMUL R97, R97, UR8 ;  /* 0x0000000861617c20 */ /* 0x008fe20008400000 */
[----:B-1----:R-:W-:Y:S02]  /*0e50*/  I2FP.F32.U32 R96, UR4 ;  /* 0x0000000400607c45 */ /* 0x002fe40008201000 */
[----:B------:R-:W-:-:S05]  /*0e60*/  CS2R.32 R3, SR_CgaSize ;  /* 0x0000000000037805 */ /* 0x000fca0000008a00 */
[----:B------:R-:W-:-:S06]  /*0e70*/  IMAD R3, R3, -0xa0, RZ ;  /* 0xffffff6003037824 */ /* 0x000fcc00078e02ff */
[----:B------:R-:W1:Y:S01]  /*0e80*/  LDC R3, c[0x0][R3+0x2a4] ;  /* 0x0000a90003037b82 */ /* 0x000e620000000800 */
[----:B------:R-:W3:Y:S01]  /*0e90*/  F2I.U32.TRUNC.NTZ R97, R97 ;  /* 0x0000006100617305 */ /* 0x000ee2000020f000 */
[----:B----4-:R-:W-:-:S06]  /*0ea0*/  FMUL R96, R96, UR7 ;  /* 0x0000000760607c20 */ /* 0x010fcc0008400000 */
[----:B------:R-:W-:Y:S01]  /*0eb0*/  BAR.SYNC.DEFER_BLOCKING 0x0 ;  /* 0x0000000000007b1d */ /* 0x000fe20000010000 */
[----:B------:R-:W-:-:S05]  /*0ec0*/  ISETP.GE.AND P0, PT, R13, 0x1, PT ;  /* 0x000000010d00780c */ /* 0x000fca0003f06270 */
[----:B------:R-:W4:Y:S02]  /*0ed0*/  F2I.U32.TRUNC.NTZ R96, R96 ;  /* 0x0000006000607305 */ /* 0x000f24000020f000 */
[----:B------:R-:W1:Y:S01]  /*0ee0*/  S2UR UR36, SR_CTAID.Z ;  /* 0x00000000002479c3 */ /* 0x000e620000002700 */
[----:B---3--:R-:W-:-:S05]  /*0ef0*/  IADD3 R97, PT, PT, -R97, RZ, RZ ;  /* 0x000000ff61617210 */ /* 0x008fca0007ffe1ff */
[----:B--2---:R-:W-:Y:S01]  /*0f00*/  IMAD R97, R4, R97, UR5 ;  /* 0x0000000504617e24 */ /* 0x004fe2000f8e0261 */
[----:B------:R-:W-:Y:S02]  /*0f10*/  MOV R4, UR5 ;  /* 0x0000000500047c02 */ /* 0x000fe40008000f00 */
[----:B----4-:R-:W-:-:S05]  /*0f20*/  IADD3 R96, PT, PT, -R96, RZ, RZ ;  /* 0x000000ff60607210 */ /* 0x010fca0007ffe1ff */
[----:B-1----:R-:W-:Y:S01]  /*0f30*/  IMAD R96, R3, R96, UR4 ;  /* 0x0000000403607e24 */ /* 0x002fe2000f8e0260 */
[----:B------:R-:W-:Y:S01]  /*0f40*/  MOV R3, UR4 ;  /* 0x0000000400037c02 */ /* 0x000fe20008000f00 */
[----:B------:R-:W-:Y:S06]  /*0f50*/  @!P0 BRA `(.L_x_15) ;  /* 0x0000000000b88947 */ /* 0x000fec0003800000 */
[----:B------:R-:W1:Y:S01]  /*0f60*/  LDC.64 R8, c[0x0][0xb18] ;  /* 0x0002c600ff087b82 */ /* 0x000e620000000a00 */
[----:B------:R-:W-:-:S07]  /*0f70*/  ISETP.NE.AND P0, PT, R13, 0x1, PT ;  /* 0x000000010d00780c */ /* 0x000fce0003f05270 */
[----:B------:R-:W2:Y:S08]  /*0f80*/  LDC R12, c[0x0][0xb0c] ;  /* 0x0002c300ff0c7b82 */ /* 0x000eb00000000800 */
[----:B------:R-:W3:Y:S08]  /*0f90*/  LDC R15, c[0x0][0x370] ;  /* 0x0000dc00ff0f7b82 */ /* 0x000ef00000000800 */
[----:B------:R-:W4:Y:S01]  /*0fa0*/  LDC R14, c[0x0][0x374] ;  /* 0x0000dd00ff0e7b82 */ /* 0x000f220000000800 */
[----:B-1----:R-:W-:-:S07]  /*0fb0*/  ISETP.NE.AND P1, PT, R8, 0x1, PT ;  /* 0x000000010800780c */ /* 0x002fce0003f25270 */
[----:B------:R-:W3:Y:S01]  /*0fc0*/  LDC.64 R10, c[0x0][0xb10] ;  /* 0x0002c400ff0a7b82 */ /* 0x000ee20000000a00 */
[----:B--2---:R-:W-:-:S07]  /*0fd0*/  ISETP.NE.AND P2, PT, R12, 0x1, PT ;  /* 0x000000010c00780c */ /* 0x004fce0003f45270 */
[----:B------:R-:W1:Y:S08]  /*0fe0*/  LDC R5, c[0x0][0xb20] ;  /* 0x0002c800ff057b82 */ /* 0x000e700000000800 */
[----:B------:R-:W2:Y:S01]  /*0ff0*/  LDC.64 R6, c[0x0][0xb28] ;  /* 0x0002ca00ff067b82 */ /* 0x000ea20000000a00 */
[----:B----4-:R-:W-:-:S04]  /*1000*/  IMAD.HI.U32 R16, R14, R9, RZ ;  /* 0x000000090e107227 */ /* 0x010fc800078e00ff */
[----:B------:R-:W-:-:S04]  /*1010*/  IMAD.HI.U32 R9, R3, R9, RZ ;  /* 0x0000000903097227 */ /* 0x000fc800078e00ff */
[----:B---3--:R-:W-:-:S05]  /*1020*/  IMAD.HI.U32 R17, R15, R10, RZ ;  /* 0x0000000a0f117227 */ /* 0x008fca00078e00ff */
[----:B------:R-:W-:Y:S01]  /*1030*/  @P2 SHF.R.U32.HI R15, RZ, R11, R17 ;  /* 0x0000000bff0f2219 */ /* 0x000fe20000011611 */
[----:B------:R-:W-:Y:S01]  /*1040*/  IMAD.HI.U32 R17, R4, R10, RZ ;  /* 0x0000000a04117227 */ /* 0x000fe200078e00ff */
[-C--:B-1----:R-:W-:Y:S02]  /*1050*/  @P1 SHF.R.U32.HI R14, RZ, R5.reuse, R16 ;  /* 0x00000005ff0e1219 */ /* 0x082fe40000011610 */
[----:B------:R-:W-:Y:S02]  /*1060*/  SHF.R.U32.HI R9, RZ, R5, R9 ;  /* 0x00000005ff097219 */ /* 0x000fe40000011609 */
[----:B------:R-:W-:Y:S02]  /*1070*/  SHF.R.U32.HI R17, RZ, R11, R17 ;  /* 0x0000000bff117219 */ /* 0x000fe40000011611 */
[----:B------:R-:W-:Y:S01]  /*1080*/  SEL R9, R3, R9, !P1 ;  /* 0x0000000903097207 */ /* 0x000fe20004800000 */
[----:B--2---:R-:W-:Y:S01]  /*1090*/  IMAD.HI.U32 R16, R14, R6, RZ ;  /* 0x000000060e107227 */ /* 0x004fe200078e00ff */
[----:B------:R-:W-:-:S03]  /*10a0*/  SEL R17, R4, R17, !P2 ;  /* 0x0000001104117207 */ /* 0x000fc60005000000 */
[----:B------:R-:W-:Y:S01]  /*10b0*/  IMAD.HI.U32 R10, R15, R6, RZ ;  /* 0x000000060f0a7227 */ /* 0x000fe200078e00ff */
[----:B------:R-:W-:-:S04]  /*10c0*/  @P0 SHF.R.U32.HI R14, RZ, R7, R16 ;  /* 0x00000007ff0e0219 */ /* 0x000fc80000011610 */
[----:B------:R-:W-:Y:S01]  /*10d0*/  @P0 SHF.R.U32.HI R15, RZ, R7, R10 ;  /* 0x00000007ff0f0219 */ /* 0x000fe2000001160a */
[----:B------:R-:W-:-:S04]  /*10e0*/  IMAD R14, R14, R13, RZ ;  /* 0x0000000d0e0e7224 */ /* 0x000fc800078e02ff */
[----:B------:R-:W-:Y:S01]  /*10f0*/  IMAD R5, R15, R13, RZ ;  /* 0x0000000d0f057224 */ /* 0x000fe200078e02ff */
[----:B------:R-:W-:-:S04]  /*1100*/  ISETP.GE.AND P1, PT, R9, R14, PT ;  /* 0x0000000e0900720c */ /* 0x000fc80003f26270 */
[----:B------:R-:W-:Y:S01]  /*1110*/  ISETP.GE.OR P1, PT, R17, R5, P1 ;  /* 0x000000051100720c */ /* 0x000fe20000f26670 */
[----:B------:R-:W-:-:S05]  /*1120*/  IMAD.HI.U32 R5, R9, R6, RZ ;  /* 0x0000000609057227 */ /* 0x000fca00078e00ff */
[----:B------:R-:W-:-:S04]  /*1130*/  SHF.R.U32.HI R5, RZ, R7, R5 ;  /* 0x00000007ff057219 */ /* 0x000fc80000011605 */
[----:B------:R-:W-:-:S03]  /*1140*/  SEL R5, R9, R5, !P0 ;  /* 0x0000000509057207 */ /* 0x000fc60004000000 */
[----:B------:R-:W-:Y:S01]  /*1150*/  @!P1 IMAD.HI.U32 R10, R17, R6, RZ ;  /* 0x00000006110a9227 */ /* 0x000fe200078e00ff */
[----:B------:R-:W-:-:S04]  /*1160*/  IADD3 R6, PT, PT, -R5, RZ, RZ ;  /* 0x000000ff05067210 */ /* 0x000fc80007ffe1ff */
[----:B------:R-:W-:Y:S01]  /*1170*/  @!P1 SHF.R.U32.HI R7, RZ, R7, R10 ;  /* 0x00000007ff079219 */ /* 0x000fe2000001160a */
[----:B------:R-:W-:Y:S01]  /*1180*/  IMAD R6, R13, R6, R9 ;  /* 0x000000060d067224 */ /* 0x000fe200078e0209 */
[----:B------:R-:W-:Y:S02]  /*1190*/  IADD3 R10, PT, PT, -R9, RZ, RZ ;  /* 0x000000ff090a7210 */ /* 0x000fe40007ffe1ff */
[----:B------:R-:W-:-:S03]  /*11a0*/  @!P1 SEL R7, R17, R7, !P0 ;  /* 0x0000000711079207 */ /* 0x000fc60004000000 */
[----:B------:R-:W-:Y:S02]  /*11b0*/  IMAD R3, R8, R10, R3 ;  /* 0x0000000a08037224 */ /* 0x000fe400078e0203 */
[--C-:B------:R-:W-:Y:S02]  /*11c0*/  @!P1 IMAD.IADD R5, R5, 0x1, -R7.reuse ;  /* 0x0000000105059824 */ /* 0x100fe400078e0a07 */
[----:B------:R-:W-:Y:S01]  /*11d0*/  @!P1 IMAD R7, R6, R15, R7 ;  /* 0x0000000f06079224 */ /* 0x000fe200078e0207 */
[----:B------:R-:W-:Y:S01]  /*11e0*/  IADD3 R6, PT, PT, -R17, RZ, RZ ;  /* 0x000000ff11067210 */ /* 0x000fe20007ffe1ff */
[----:B------:R-:W-:Y:S02]  /*11f0*/  @!P1 IMAD R9, R5, R13, R17 ;  /* 0x0000000d05099224 */ /* 0x000fe400078e0211 */
[----:B------:R-:W-:Y:S02]  /*1200*/  @!P1 IMAD.MOV.U32 R17, RZ, RZ, R7 ;  /* 0x000000ffff119224 */ /* 0x000fe400078e0007 */
[----:B------:R-:W-:-:S02]  /*1210*/  IMAD R4, R12, R6, R4 ;  /* 0x000000060c047224 */ /* 0x000fc400078e0204 */
[----:B------:R-:W-:Y:S02]  /*1220*/  IMAD R3, R9, R8, R3 ;  /* 0x0000000809037224 */ /* 0x000fe400078e0203 */
[----:B------:R-:W-:Y:S02]  /*1230*/  IMAD R4, R17, R12, R4 ;  /* 0x0000000c11047224 */ /* 0x000fe400078e0204 */
.L_x_15:
[----:B------:R-:W1:Y:S01]  /*1240*/  LDCU UR4, c[0x0][0xb30] ;  /* 0x00016600ff0477ac */ /* 0x000e620008000800 */
[----:B------:R-:W2:Y:S08]  /*1250*/  S2UR UR46, SR_CgaCtaId ;  /* 0x00000000002e79c3 */ /* 0x000eb00000008800 */
[----:B------:R-:W3:Y:S01]  /*1260*/  LDC R40, c[0x0][0xb24] ;  /* 0x0002c900ff287b82 */ /* 0x000ee20000000800 */
[----:B-1----:R-:W-:-:S09]  /*1270*/  UISETP.NE.AND UP0, UPT, UR4, 0x1, UPT ;  /* 0x000000010400788c */ /* 0x002fd2000bf05270 */
[----:B--2---:R-:W-:Y:S05]  /*1280*/  BRA.U UP0, `(.L_x_16) ;  /* 0x0000000100407547 */ /* 0x004fea000b800000 */
[----:B------:R-:W1:Y:S08]  /*1290*/  LDC.64 R8, c[0x0][0xb10] ;  /* 0x0002c400ff087b82 */ /* 0x000e700000000a00 */
[----:B------:R-:W2:Y:S08]  /*12a0*/  LDC.64 R6, c[0x0][0xb18] ;  /* 0x0002c600ff067b82 */ /* 0x000eb00000000a00 */
[----:B------:R-:W4:Y:S08]  /*12b0*/  LDC R5, c[0x0][0xb20] ;  /* 0x0002c800ff057b82 */ /* 0x000f300000000800 */
[----:B------:R-:W3:Y:S01]  /*12c0*/  LDC R10, c[0x0][0xb0c] ;  /* 0x0002c300ff0a7b82 */ /* 0x000ee20000000800 */
[----:B-1----:R-:W-:-:S05]  /*12d0*/  IMAD.HI.U32 R8, R4, R8, RZ ;  /* 0x0000000804087227 */ /* 0x002fca00078e00ff */
[----:B------:R-:W-:Y:S01]  /*12e0*/  SHF.R.U32.HI R8, RZ, R9, R8 ;  /* 0x00000009ff087219 */ /* 0x000fe20000011608 */
[----:B--2---:R-:W-:Y:S01]  /*12f0*/  IMAD.HI.U32 R7, R3, R7, RZ ;  /* 0x0000000703077227 */ /* 0x004fe200078e00ff */
[----:B------:R-:W-:-:S04]  /*1300*/  ISETP.NE.AND P0, PT, R6, 0x1, PT ;  /* 0x000000010600780c */ /* 0x000fc80003f05270 */
[----:B----4-:R-:W-:-:S04]  /*1310*/  SHF.R.U32.HI R5, RZ, R5, R7 ;  /* 0x00000005ff057219 */ /* 0x010fc80000011607 */
[----:B------:R-:W-:Y:S02]  /*1320*/  SEL R5, R3, R5, !P0 ;  /* 0x0000000503057207 */ /* 0x000fe40004000000 */
[----:B---3--:R-:W-:-:S04]  /*1330*/  ISETP.NE.AND P1, PT, R10, 0x1, PT ;  /* 0x000000010a00780c */ /* 0x008fc80003f25270 */
[----:B------:R-:W-:-:S05]  /*1340*/  SEL R8, R4, R8, !P1 ;  /* 0x0000000804087207 */ /* 0x000fca0004800000 */
[----:B------:R-:W-:Y:S02]  /*1350*/  IMAD.IADD R7, R5, 0x1, -R8 ;  /* 0x0000000105077824 */ /* 0x000fe400078e0a08 */
[----:B------:R-:W-:Y:S02]  /*1360*/  IMAD.IADD R5, R8, 0x1, -R5 ;  /* 0x0000000108057824 */ /* 0x000fe400078e0a05 */
[----:B------:R-:W-:Y:S02]  /*1370*/  IMAD R4, R7, R10, R4 ;  /* 0x0000000a07047224 */ /* 0x000fe400078e0204 */
[----:B------:R-:W-:Y:S02]  /*1380*/  IMAD R3, R5, R6, R3 ;  /* 0x0000000605037224 */ /* 0x000fe400078e0203 */
.L_x_16:
[----:B------:R-:W-:Y:S01]  /*1390*/  BAR.SYNC.DEFER_BLOCKING 0x0 ;  /* 0x0000000000007b1d */ /* 0x000fe20000010000 */
[----:B------:R-:W-:Y:S01]  /*13a0*/  UISETP.NE.AND UP0, UPT, UR6, 0x2, UPT ;  /* 0x000000020600788c */ /* 0x000fe2000bf05270 */
[----:B------:R-:W-:Y:S02]  /*13b0*/  ISETP.NE.OR P5, PT, R2, 0x2, !P5 ;  /* 0x000000020200780c */ /* 0x000fe40006fa5670 */
[----:B------:R-:W-:-:S06]  /*13c0*/  LOP3.LUT R2, R0, 0x1f, RZ, 0xc0, !PT ;  /* 0x0000001f00027812 */ /* 0x000fcc00078ec0ff */
[----:B------:R-:W-:Y:S05]  /*13d0*/  BRA.U UP0, `(.L_x_17) ;  /* 0x0000001100e87547 */ /* 0x000fea000b800000 */
[----:B------:R-:W1:Y:S01]  /*13e0*/  LDCU UR13, c[0x0][0x38c] ;  /* 0x00007180ff0d77ac */ /* 0x000e620008000800 */
[----:B------:R-:W2:Y:S01]  /*13f0*/  LDC R8, c[0x0][0x370] ;  /* 0x0000dc00ff087b82 */ /* 0x000ea20000000800 */
[----:B------:R-:W-:Y:S01]  /*1400*/  HFMA2 R14, -RZ, RZ, 0, 0 ;  /* 0x00000000ff0e7431 */ /* 0x000fe200000001ff */
[----:B------:R-:W-:Y:S01]  /*1410*/  ISETP.EQ.OR P4, PT, R2, RZ, P5 ;  /* 0x000000ff0200720c */ /* 0x000fe20002f82670 */
[----:B------:R-:W-:Y:S01]  /*1420*/  IMAD.MOV.U32 R15, RZ, RZ, 0x1 ;  /* 0x00000001ff0f7424 */ /* 0x000fe200078e00ff */
[----:B------:R-:W-:Y:S01]  /*1430*/  CS2R R12, SRZ ;  /* 0x00000000000c7805 */ /* 0x000fe2000001ff00 */
[----:B------:R-:W-:Y:S01]  /*1440*/  IMAD.MOV.U32 R11, RZ, RZ, 0x1 ;  /* 0x00000001ff0b7424 */ /* 0x000fe200078e00ff */
[----:B------:R-:W4:Y:S02]  /*1450*/  LDCU.64 UR22, c[0x0][0x348] ;  /* 0x00006900ff1677ac */ /* 0x000f240008000a00 */
[----:B------:R-:W2:Y:S01]  /*1460*/  LDC R0, c[0x0][0x374] ;  /* 0x0000dd00ff007b82 */ /* 0x000ea20000000800 */
[----:B------:R-:W-:Y:S01]  /*1470*/  UMOV UR6, URZ ;  /* 0x000000ff00067c82 */ /* 0x000fe20008000000 */
[----:B-1----:R-:W-:-:S04]  /*1480*/  UIADD3 UR5, UPT, UPT, UR13, 0x3f, URZ ;  /* 0x0000003f0d057890 */ /* 0x002fc8000fffe0ff */
[----:B------:R-:W-:-:S04]  /*1490*/  USHF.R.S32.HI UR4, URZ, 0x1f, UR5 ;  /* 0x0000001fff047899 */ /* 0x000fc80008011405 */
[----:B------:R-:W-:-:S04]  /*14a0*/  ULEA.HI UR4, UR4, UR5, URZ, 0x6 ;  /* 0x0000000504047291 */ /* 0x000fc8000f8f30ff */
[----:B------:R-:W-:Y:S02]  /*14b0*/  USHF.R.S32.HI UR15, URZ, 0x6, UR4 ;  /* 0x00000006ff0f7899 */ /* 0x000fe40008011404 */
[----:B------:R-:W-:Y:S02]  /*14c0*/  UIADD3 UR4, UPT, UPT, UR13, -0x1, URZ ;  /* 0xffffffff0d047890 */ /* 0x000fe4000fffe0ff */
[----:B------:R-:W-:Y:S02]  /*14d0*/  UISETP.LT.U32.AND UP0, UPT, UR15, 0x8, UPT ;  /* 0x000000080f00788c */ /* 0x000fe4000bf01070 */
[----:B------:R-:W-:Y:S02]  /*14e0*/  UISETP.GE.U32.AND UP1, UPT, UR4, -0x7f, UPT ;  /* 0xffffff810400788c */ /* 0x000fe4000bf26070 */
[----:B------:R-:W-:Y:S02]  /*14f0*/  USEL UR14, UR15, 0x8, UP0 ;  /* 0x000000080f0e7887 */ /* 0x000fe40008000000 */
[----:B------:R-:W-:-:S02]  /*1500*/  UIADD3 UR13, UPT, UPT, UR13, 0x7e, URZ ;  /* 0x0000007e0d0d7890 */ /* 0x000fc4000fffe0ff */
[----:B------:R-:W-:Y:S02]  /*1510*/  UIADD3 UR5, UPT, UPT, UR14, -0x1, URZ ;  /* 0xffffffff0e057890 */ /* 0x000fe4000fffe0ff */
[----:B------:R-:W-:-:S03]  /*1520*/  UIADD3 UR7, UPT, UPT, UR15, -UR14, URZ ;  /* 0x8000000e0f077290 */ /* 0x000fc6000fffe0ff */
[----:B------:R-:W-:-:S04]  /*1530*/  @UP1 UIADD3 UR5, UPT, UPT, UR14, URZ, URZ ;  /* 0x000000ff0e051290 */ /* 0x000fc8000fffe0ff */
[----:B----4-:R-:W-:-:S12]  /*1540*/  UIADD3 UR5, UPT, UPT, UR5, 0x1, URZ ;  /* 0x0000000105057890 */ /* 0x010fd8000fffe0ff */
.L_x_35:
[----:B------:R-:W-:Y:S01]  /*1550*/  UISETP.NE.AND UP0, UPT, UR46, URZ, UPT ;  /* 0x000000ff2e00728c */ /* 0x000fe2000bf05270 */
[----:B------:R-:W1:Y:S08]  /*1560*/  S2UR UR46, SR_CgaCtaId ;  /* 0x00000000002e79c3 */ /* 0x000e700000008800 */
[----:B------:R-:W-:Y:S05]  /*1570*/  BRA.U UP0, `(.L_x_18) ;  /* 0x0000000100347547 */ /* 0x000fea000b800000 */
[----:B------:R-:W4:Y:S01]  /*1580*/  S2R R2, SR_CgaCtaId ;  /* 0x0000000000027919 */ /* 0x000f220000008800 */
[----:B------:R-:W-:-:S04]  /*1590*/  MOV R5, 0x400 ;  /* 0x0000040000057802 */ /* 0x000fc80000000f00 */
[----:B----4-:R-:W-:Y:S02]  /*15a0*/  LEA R2, R2, R5, 0x18 ;  /* 0x0000000502027211 */ /* 0x010fe400078ec0ff */
[----:B------:R-:W-:-:S03]  /*15b0*/  SHF.L.U32 R5, R11, 0x1f, RZ ;  /* 0x0000001f0b057819 */ /* 0x000fc600000006ff */
[----:B------:R-:W-:-:S04]  /*15c0*/  IMAD R2, R12, 0x8, R2 ;  /* 0x000000080c027824 */ /* 0x000fc800078e0202 */
[----:B------:R-:W4:Y:S02]  /*15d0*/  SYNCS.PHASECHK.TRANS64.TRYWAIT P0, [R2+URZ+0x130], R5 ;  /* 0x00013005020075a7 */ /* 0x000f2400080011ff */
[----:B----4-:R-:W-:Y:S05]  /*15e0*/  @!P0 BRA `(.L_x_19) ;  /* 0x0000006000d88947 */ /* 0x010fea0003800000 */
.L_x_121:
[----:B------:R-:W-:Y:S01]  /*15f0*/  VIADD R12, R12, 0x1 ;  /* 0x000000010c0c7836 */ /* 0x000fe20000000000 */
[----:B------:R4:W-:Y:S04]  /*1600*/  SYNCS.ARRIVE.TRANS64.A1T0 RZ, [R2+URZ+0x120], RZ ;  /* 0x000120ff02ff79a7 */ /* 0x0009e800081000ff */
[----:B------:R-:W-:-:S04]  /*1610*/  ISETP.NE.AND P0, PT, R12, 0x2, PT ;  /* 0x000000020c00780c */ /* 0x000fc80003f05270 */
[----:B------:R-:W-:Y:S02]  /*1620*/  SEL R12, R12, RZ, P0 ;  /* 0x000000ff0c0c7207 */ /* 0x000fe40000000000 */
[----:B----4-:R-:W-:-:S04]  /*1630*/  SEL R2, RZ, 0x1, P0 ;  /* 0x00000001ff027807 */ /* 0x010fc80000000000 */
[----:B------:R-:W-:-:S07]  /*1640*/  LOP3.LUT R11, R11, R2, RZ, 0x3c, !PT ;  /* 0x000000020b0b7212 */ /* 0x000fce00078e3cff */
.L_x_18:
[----:B------:R-:W-:Y:S01]  /*1650*/  UMOV UR4, 0x400 ;  /* 0x0000040000047882 */ /* 0x000fe20000000000 */
[----:B------:R-:W-:Y:S01]  /*1660*/  SHF.L.U32 R2, R15, 0x1f, RZ ;  /* 0x0000001f0f027819 */ /* 0x000fe200000006ff */
[----:B-1----:R-:W-:Y:S01]  /*1670*/  ULEA UR4, UR46, UR4, 0x18 ;  /* 0x000000042e047291 */ /* 0x002fe2000f8ec0ff */
[----:B------:R-:W-:Y:S01]  /*1680*/  R2UR UR35, R4 ;  /* 0x00000000042372ca */ /* 0x000fe200000e0000 */
[----:B------:R-:W-:Y:S01]  /*1690*/  UISETP.GE.U32.AND UP0, UPT, UR13, 0x7f, UPT ;  /* 0x0000007f0d00788c */ /* 0x000fe2000bf06070 */
[----:B------:R-:W-:Y:S01]  /*16a0*/  R2UR UR11, R3 ;  /* 0x00000000030b72ca */ /* 0x000fe200000e0000 */
[----:B------:R-:W-:Y:S01]  /*16b0*/  ULEA UR8, UR6, UR4, 0x3 ;  /* 0x0000000406087291 */ /* 0x000fe2000f8e18ff */
[----:B------:R-:W-:-:S08]  /*16c0*/  UMOV UR24, URZ ;  /* 0x000000ff00187c82 */ /* 0x000fd00008000000 */
[----:B------:R1:W4:Y:S01]  /*16d0*/  SYNCS.PHASECHK.TRANS64.TRYWAIT P0, [UR8+0x40], R2 ;  /* 0x00004002ff0075a7 */ /* 0x0003220008001108 */
[----:B------:R-:W-:Y:S02]  /*16e0*/  USHF.L.U32 UR35, UR35, 0x7, URZ ;  /* 0x0000000723237899 */ /* 0x000fe400080006ff */
[----:B------:R-:W-:Y:S01]  /*16f0*/  USHF.L.U32 UR11, UR11, 0x6, URZ ;  /* 0x000000060b0b7899 */ /* 0x000fe200080006ff */
[----:B------:R-:W-:Y:S11]  /*1700*/  BRA.U !UP0, `(.L_x_20) ;  /* 0x0000000108a87547 */ /* 0x000ff6000b800000 */
[----:B------:R-:W-:Y:S01]  /*1710*/  UMOV UR16, URZ ;  /* 0x000000ff00107c82 */ /* 0x000fe20008000000 */
[----:B------:R-:W-:-:S05]  /*1720*/  UMOV UR17, UR6 ;  /* 0x0000000600117c82 */ /* 0x000fca0008000000 */
.L_x_25:
[----:B-1----:R-:W-:Y:S01]  /*1730*/  ULEA UR33, UR17, UR4, 0x3 ;  /* 0x0000000411217291 */ /* 0x002fe2000f8e18ff */
[----:B----4-:R-:W-:Y:S01]  /*1740*/  @!P5 MOV R3, 0x6000 ;  /* 0x000060000003d802 */ /* 0x010fe20000000f00 */
[----:B----4-:R-:W-:Y:S10]  /*1750*/  @P0 BRA `(.L_x_21) ;  /* 0x00000000000c0947 */ /* 0x010ff40003800000 */
[----:B------:R-:W-:-:S04]  /*1760*/  SHF.L.U32 R4, R15, 0x1f, RZ ;  /* 0x0000001f0f047819 */ /* 0x000fc800000006ff */
[----:B------:R-:W4:Y:S02]  /*1770*/  SYNCS.PHASECHK.TRANS64.TRYWAIT P0, [UR33+0x40], R4 ;  /* 0x00004004ff0075a7 */ /* 0x000f240008001121 */
[----:B----4-:R-:W-:Y:S05]  /*1780*/  @!P0 BRA `(.L_x_22) ;  /* 0x0000006000848947 */ /* 0x010fea0003800000 */
.L_x_21:
[----:B------:R4:W-:Y:S01]  /*1790*/  @!P5 SYNCS.ARRIVE.TRANS64 RZ, [UR33], R3 ;  /* 0x00000003ffffd9a7 */ /* 0x0009e20008000021 */
[----:B------:R-:W-:Y:S04]  /*17a0*/  BSSY.RECONVERGENT B0, `(.L_x_23) ;  /* 0x0000003000007945 */ /* 0x000fe80003800200 */
[----:B------:R-:W-:Y:S05]  /*17b0*/  @P4 BRA `(.L_x_24) ;  /* 0x0000000000044947 */ /* 0x000fea0003800000 */
[----:B------:R-:W-:Y:S05]  /*17c0*/  BPT.TRAP 0x1 ;  /* 0x000000040000795c */ /* 0x000fea0000300000 */
.L_x_24:
[----:B------:R-:W-:Y:S05]  /*17d0*/  BSYNC.RECONVERGENT B0 ;  /* 0x0000000000007941 */ /* 0x000fea0003800200 */
.L_x_23:
[----:B------:R-:W-:Y:S02]  /*17e0*/  UIADD3 UR6, UPT, UPT, UR17, 0x1, URZ ;  /* 0x0000000111067890 */ /* 0x000fe4000fffe0ff */
[----:B------:R-:W-:Y:S02]  /*17f0*/  ULEA UR32, UR17, UR4, 0xe ;  /* 0x0000000411207291 */ /* 0x000fe4000f8e70ff */
[----:B------:R-:W-:Y:S02]  /*1800*/  UISETP.NE.AND UP0, UPT, UR6, 0x8, UPT ;  /* 0x000000080600788c */ /* 0x000fe4000bf05270 */
[----:B------:R-:W-:Y:S02]  /*1810*/  UIADD3 UR26, UP1, UPT, UR22, 0x80, URZ ;  /* 0x00000080161a7890 */ /* 0x000fe4000ff3e0ff */
[----:B------:R-:W-:Y:S02]  /*1820*/  USEL UR9, URZ, 0x1, UP0 ;  /* 0x00000001ff097887 */ /* 0x000fe40008000000 */
[----:B------:R-:W-:-:S02]  /*1830*/  USEL UR6, UR6, URZ, UP0 ;  /* 0x000000ff06067287 */ /* 0x000fc40008000000 */
[----:B------:R-:W-:Y:S02]  /*1840*/  UIADD3 UR20, UP0, UPT, UR22, 0x180, URZ ;  /* 0x0000018016147890 */ /* 0x000fe4000ff1e0ff */
[----:B------:R-:W-:Y:S01]  /*1850*/  ULEA UR8, UR6, UR4, 0x3 ;  /* 0x0000000406087291 */ /* 0x000fe2000f8e18ff */
[----:B------:R-:W-:Y:S01]  /*1860*/  LOP3.LUT R15, R15, UR9, RZ, 0x3c, !PT ;  /* 0x000000090f0f7c12 */ /* 0x000fe2000f8e3cff */
[----:B------:R-:W-:Y:S02]  /*1870*/  USHF.L.U32 UR34, UR16, 0x6, URZ ;  /* 0x0000000610227899 */ /* 0x000fe400080006ff */
[----:B------:R-:W-:Y:S01]  /*1880*/  UIADD3.X UR27, UPT, UPT, URZ, UR23, URZ, UP1, !UPT ;  /* 0x00000017ff1b7290 */ /* 0x000fe20008ffe4ff */
[----:B-1----:R-:W-:Y:S01]  /*1890*/  SHF.L.U32 R2, R15, 0x1f, RZ ;  /* 0x0000001f0f027819 */ /* 0x002fe200000006ff */
[----:B------:R-:W-:Y:S02]  /*18a0*/  UIADD3 UR32, UPT, UPT, UR32, 0x6400, URZ ;  /* 0x0000640020207890 */ /* 0x000fe4000fffe0ff */
[----:B------:R-:W-:Y:S01]  /*18b0*/  UIADD3.X UR21, UPT, UPT, URZ, UR23, URZ, UP0, !UPT ;  /* 0x00000017ff157290 */ /* 0x000fe200087fe4ff */
[----:B------:R1:W1:Y:S01]  /*18c0*/  SYNCS.PHASECHK.TRANS64.TRYWAIT P0, [UR8+0x40], R2 ;  /* 0x00004002ff0075a7 */ /* 0x0002620008001108 */
[----:B------:R-:W-:Y:S01]  /*18d0*/  ULEA UR8, UR17, UR4, 0xd ;  /* 0x0000000411087291 */ /* 0x000fe2000f8e68ff */
[----:B------:R-:W-:Y:S01]  /*18e0*/  UMOV UR18, 0x0 ;  /* 0x0000000000127882 */ /* 0x000fe20000000000 */
[----:B------:R-:W-:-:S02]  /*18f0*/  UMOV UR19, 0x10000000 ;  /* 0x1000000000137882 */ /* 0x000fc40000000000 */
[----:B------:R-:W-:Y:S01]  /*1900*/  UIADD3 UR8, UPT, UPT, UR8, 0x26400, URZ ;  /* 0x0002640008087890 */ /* 0x000fe2000fffe0ff */
[----:B------:R1:W-:Y:S01]  /*1910*/  UTMALDG.3D [UR32], [UR26], desc[UR18] ;  /* 0x000012201a0075b4 */ /* 0x0003e20008011000 */
[----:B------:R-:W-:Y:S01]  /*1920*/  UMOV UR12, UR36 ;  /* 0x00000024000c7c82 */ /* 0x000fe20008000000 */
[----:B------:R-:W-:Y:S01]  /*1930*/  UMOV UR9, UR33 ;  /* 0x0000002100097c82 */ /* 0x000fe20008000000 */
[----:B------:R-:W-:Y:S01]  /*1940*/  UMOV UR10, UR34 ;  /* 0x00000022000a7c82 */ /* 0x000fe20008000000 */
[----:B------:R-:W-:Y:S01]  /*1950*/  UIADD3 UR16, UPT, UPT, UR16, 0x1, URZ ;  /* 0x0000000110107890 */ /* 0x000fe2000fffe0ff */
[----:B------:R-:W-:Y:S01]  /*1960*/  UMOV UR24, UR5 ;  /* 0x0000000500187c82 */ /* 0x000fe20008000000 */
[----:B------:R-:W-:Y:S02]  /*1970*/  UMOV UR17, UR6 ;  /* 0x0000000600117c82 */ /* 0x000fe40008000000 */
[----:B------:R1:W-:Y:S01]  /*1980*/  UTMALDG.3D [UR8], [UR20], desc[UR18] ;  /* 0x00001208140075b4 */ /* 0x0003e20008011000 */
[----:B------:R-:W-:-:S09]  /*1990*/  UISETP.NE.AND UP0, UPT, UR16, UR5, UPT ;  /* 0x000000051000728c */ /* 0x000fd2000bf05270 */
[----:B------:R-:W-:Y:S05]  /*19a0*/  BRA.U UP0, `(.L_x_25) ;  /* 0xfffffffd00607547 */ /* 0x000fea000b83ffff */
.L_x_20:
[----:B-1--4-:R-:W-:Y:S01]  /*19b0*/  PLOP3.LUT P0, PT, PT, PT, UP2, 0x80, 0x8 ;  /* 0x000000000008781c */ /* 0x012fe20003f0f028 */
[----:B------:R-:W-:Y:S01]  /*19c0*/  ULEA UR8, UR6, UR4, 0x3 ;  /* 0x0000000406087291 */ /* 0x000fe2000f8e18ff */
[----:B------:R-:W-:Y:S01]  /*19d0*/  SHF.L.U32 R2, R15, 0x1f, RZ ;  /* 0x0000001f0f027819 */ /* 0x000fe200000006ff */
[----:B------:R-:W-:-:S10]  /*19e0*/  UISETP.GT.AND UP0, UPT, UR15, UR14, UPT ;  /* 0x0000000e0f00728c */ /* 0x000fd4000bf04270 */
[----:B------:R-:W-:Y:S01]  /*19f0*/  @!P0 SYNCS.ARRIVE.TRANS64.A1T0 RZ, [UR4+0xb8], RZ ;  /* 0x0000b8ffffff89a7 */ /* 0x000fe20008100004 */
[----:B------:R1:W4:Y:S01]  /*1a00*/  SYNCS.PHASECHK.TRANS64.TRYWAIT P0, [UR8+0x40], R2 ;  /* 0x00004002ff0075a7 */ /* 0x0003220008001108 */
[----:B------:R-:W-:Y:S05]  /*1a10*/  BRA.U !UP0, `(.L_x_26) ;  /* 0x0000000108ac7547 */ /* 0x000fea000b800000 */
[----:B------:R-:W-:Y:S01]  /*1a20*/  UIADD3 UR21, UPT, UPT, UR7, UR24, URZ ;  /* 0x0000001807157290 */ /* 0x000fe2000fffe0ff */
[----:B------:R-:W-:-:S11]  /*1a30*/  UMOV UR25, UR6 ;  /* 0x0000000600197c82 */ /* 0x000fd60008000000 */
.L_x_31:
[----:B-1----:R-:W-:Y:S01]  /*1a40*/  ULEA UR17, UR25, UR4, 0x3 ;  /* 0x0000000419117291 */ /* 0x002fe2000f8e18ff */
[----:B----4-:R-:W-:Y:S01]  /*1a50*/  @!P5 MOV R3, 0x6000 ;  /* 0x000060000003d802 */ /* 0x010fe20000000f00 */
[----:B----4-:R-:W-:Y:S10]  /*1a60*/  @P0 BRA `(.L_x_27) ;  /* 0x00000000000c0947 */ /* 0x010ff40003800000 */
[----:B------:R-:W-:-:S04]  /*1a70*/  SHF.L.U32 R4, R15, 0x1f, RZ ;  /* 0x0000001f0f047819 */ /* 0x000fc800000006ff */
[----:B------:R-:W4:Y:S02]  /*1a80*/  SYNCS.PHASECHK.TRANS64.TRYWAIT P0, [UR17+0x40], R4 ;  /* 0x00004004ff0075a7 */ /* 0x000f240008001111 */
[----:B----4-:R-:W-:Y:S05]  /*1a90*/  @!P0 BRA `(.L_x_28) ;  /* 0x0000005c00d88947 */ /* 0x010fea0003800000 */
.L_x_27:
[----:B------:R4:W-:Y:S01]  /*1aa0*/  @!P5 SYNCS.ARRIVE.TRANS64 RZ, [UR17], R3 ;  /* 0x00000003ffffd9a7 */ /* 0x0009e20008000011 */
[----:B------:R-:W-:Y:S04]  /*1ab0*/  BSSY.RECONVERGENT B0, `(.L_x_29) ;  /* 0x0000003000007945 */ /* 0x000fe80003800200 */
[----:B------:R-:W-:Y:S05]  /*1ac0*/  @P4 BRA `(.L_x_30) ;  /* 0x0000000000044947 */ /* 0x000fea0003800000 */
[----:B------:R-:W-:Y:S05]  /*1ad0*/  BPT.TRAP 0x1 ;  /* 0x000000040000795c */ /* 0x000fea0000300000 */
.L_x_30:
[----:B------:R-:W-:Y:S05]  /*1ae0*/  BSYNC.RECONVERGENT B0 ;  /* 0x0000000000007941 */ /* 0x000fea0003800200 */
.L_x_29:
        /* <DEDUP_REMOVED lines=10> */
[----:B------:R-:W-:Y:S01]  /*1b90*/  UIADD3 UR16, UPT, UPT, UR16, 0x6400, URZ ;  /* 0x0000640010107890 */ /* 0x000fe2000fffe0ff */
[----:B-1----:R-:W-:Y:S01]  /*1ba0*/  SHF.L.U32 R2, R15, 0x1f, RZ ;  /* 0x0000001f0f027819 */ /* 0x002fe200000006ff */
[----:B------:R-:W-:Y:S02]  /*1bb0*/  UIADD3.X UR31, UPT, UPT, URZ, UR23, URZ, UP1, !UPT ;  /* 0x00000017ff1f7290 */ /* 0x000fe40008ffe4ff */
[----:B------:R-:W-:Y:S01]  /*1bc0*/  UIADD3.X UR29, UPT, UPT, URZ, UR23, URZ, UP0, !UPT ;  /* 0x00000017ff1d7290 */ /* 0x000fe200087fe4ff */
[----:B------:R1:W1:Y:S01]  /*1bd0*/  SYNCS.PHASECHK.TRANS64.TRYWAIT P0, [UR8+0x40], R2 ;  /* 0x00004002ff0075a7 */ /* 0x0002620008001108 */
[----:B------:R-:W-:Y:S01]  /*1be0*/  ULEA UR8, UR25, UR4, 0xd ;  /* 0x0000000419087291 */ /* 0x000fe2000f8e68ff */
[----:B------:R-:W-:Y:S01]  /*1bf0*/  UMOV UR26, 0x0 ;  /* 0x00000000001a7882 */ /* 0x000fe20000000000 */
[----:B------:R-:W-:-:S02]  /*1c00*/  UMOV UR27, 0x10000000 ;  /* 0x10000000001b7882 */ /* 0x000fc40000000000 */
[----:B------:R-:W-:Y:S01]  /*1c10*/  UIADD3 UR8, UPT, UPT, UR8, 0x26400, URZ ;  /* 0x0002640008087890 */ /* 0x000fe2000fffe0ff */
[----:B------:R-:W-:Y:S01]  /*1c20*/  UMOV UR19, UR35 ;  /* 0x0000002300137c82 */ /* 0x000fe20008000000 */
[----:B------:R-:W-:Y:S01]  /*1c30*/  UMOV UR20, UR36 ;  /* 0x0000002400147c82 */ /* 0x000fe20008000000 */
[----:B------:R-:W-:Y:S01]  /*1c40*/  UMOV UR12, UR36 ;  /* 0x00000024000c7c82 */ /* 0x000fe20008000000 */
[----:B------:R-:W-:Y:S01]  /*1c50*/  UMOV UR9, UR17 ;  /* 0x0000001100097c82 */ /* 0x000fe20008000000 */
[----:B------:R-:W-:Y:S01]  /*1c60*/  UMOV UR10, UR18 ;  /* 0x00000012000a7c82 */ /* 0x000fe20008000000 */
[----:B------:R1:W-:Y:S01]  /*1c70*/  UTMALDG.3D [UR16], [UR30], desc[UR26] ;  /* 0x00001a101e0075b4 */ /* 0x0003e20008011000 */
[----:B------:R-:W-:Y:S01]  /*1c80*/  UIADD3 UR24, UPT, UPT, UR24, 0x1, URZ ;  /* 0x0000000118187890 */ /* 0x000fe2000fffe0ff */
[----:B------:R-:W-:-:S03]  /*1c90*/  UMOV UR25, UR6 ;  /* 0x0000000600197c82 */ /* 0x000fc60008000000 */
[----:B------:R-:W-:Y:S01]  /*1ca0*/  UISETP.NE.AND UP0, UPT, UR24, UR21, UPT ;  /* 0x000000151800728c */ /* 0x000fe2000bf05270 */
[----:B------:R1:W-:Y:S08]  /*1cb0*/  UTMALDG.3D [UR8], [UR28], desc[UR26] ;  /* 0x00001a081c0075b4 */ /* 0x0003f00008011000 */
[----:B------:R-:W-:Y:S05]  /*1cc0*/  BRA.U UP0, `(.L_x_31) ;  /* 0xfffffffd005c7547 */ /* 0x000fea000b83ffff */
.L_x_26:
[C---:B-1----:R-:W-:Y:S01]  /*1cd0*/  LEA R2, R14.reuse, UR4, 0x3 ;  /* 0x000000040e027c11 */ /* 0x042fe2000f8e18ff */
[----:B------:R-:W-:Y:S01]  /*1ce0*/  NOP ;  /* 0x0000000000007918 */ /* 0x000fe20000000000 */
[----:B----4-:R-:W-:Y:S02]  /*1cf0*/  SHF.L.U32 R3, R13, 0x1f, RZ ;  /* 0x0000001f0d037819 */ /* 0x010fe400000006ff */
[----:B------:R-:W-:Y:S02]  /*1d00*/  LEA R4, R14, UR4, 0x4 ;  /* 0x000000040e047c11 */ /* 0x000fe4000f8e20ff */
[----:B------:R-:W1:Y:S02]  /*1d10*/  SYNCS.PHASECHK.TRANS64.TRYWAIT P0, [R2+URZ+0xc0], R3 ;  /* 0x0000c003020075a7 */ /* 0x000e6400080011ff */
[----:B-1----:R-:W-:Y:S05]  /*1d20*/  @!P0 BRA `(.L_x_32) ;  /* 0x0000005c004c8947 */ /* 0x002fea0003800000 */
.L_x_124:
[----:B------:R-:W4:Y:S01]  /*1d30*/  LDS.128 R4, [R4+0x150] ;  /* 0x0001500004047984 */ /* 0x000f220000000c00 */
[----:B---3--:R-:W-:Y:S01]  /*1d40*/  ISETP.GE.AND P0, PT, R40, 0x1, PT ;  /* 0x000000012800780c */ /* 0x008fe20003f06270 */
[----:B-1----:R-:W-:Y:S01]  /*1d50*/  VIADD R2, R2, 0xd0 ;  /* 0x000000d002027836 */ /* 0x002fe20000000000 */
[----:B------:R-:W-:Y:S01]  /*1d60*/  @!PT LDS RZ, [RZ] ;  /* 0x00000000fffff984 */ /* 0x000fe20000000800 */
[----:B------:R-:W-:Y:S01]  /*1d70*/  @!PT LDS RZ, [RZ] ;  /* 0x00000000fffff984 */ /* 0x000fe20000000800 */
[----:B------:R-:W-:Y:S01]  /*1d80*/  @!PT LDS RZ, [RZ] ;  /* 0x00000000fffff984 */ /* 0x000fe20000000800 */
[----:B------:R-:W-:Y:S01]  /*1d90*/  @!PT LDS RZ, [RZ] ;  /* 0x00000000fffff984 */ /* 0x000fe20000000800 */
[----:B------:R1:W-:Y:S06]  /*1da0*/  MEMBAR.ALL.CTA ;  /* 0x0000000000007992 */ /* 0x0003ec0000008000 */
[----:B-1----:R-:W1:Y:S01]  /*1db0*/  FENCE.VIEW.ASYNC.S ;  /* 0x00000000000073c6 */ /* 0x002e620000000000 */
[----:B------:R-:W-:-:S04]  /*1dc0*/  PRMT R2, RZ, 0x654, R2 ;  /* 0x00000654ff027816 */ /* 0x000fc80000000002 */
[----:B-1----:R1:W-:Y:S01]  /*1dd0*/  SYNCS.ARRIVE.TRANS64.RED.A1T0 RZ, [R2+URZ], RZ ;  /* 0x000000ff02ff79a7 */ /* 0x0023e200081004ff */
[----:B----4-:R-:W-:-:S13]  /*1de0*/  LOP3.LUT P2, RZ, R6, 0x1, RZ, 0xc0, !PT ;  /* 0x0000000106ff7812 */ /* 0x010fda000784c0ff */
[----:B------:R-:W-:Y:S01]  /*1df0*/  @P2 SHF.R.U32.HI R3, RZ, 0x10, R5 ;  /* 0x00000010ff032819 */ /* 0x000fe20000011605 */
[----:B------:R-:W-:Y:S01]  /*1e00*/  VOTEU.ANY UP0, P2 ;  /* 0x0000000000ff7886 */ /* 0x000fe20001000100 */
[----:B------:R-:W-:Y:S02]  /*1e10*/  @P2 MOV R10, R4 ;  /* 0x00000004000a2202 */ /* 0x000fe40000000f00 */
[----:B------:R-:W-:Y:S02]  /*1e20*/  @P2 R2UR.BROADCAST UR8, R3 ;  /* 0x00000000030822ca */ /* 0x000fe400008e0000 */
[----:B------:R-:W-:-:S11]  /*1e30*/  @P2 LOP3.LUT R9, R5, 0xffff, RZ, 0xc0, !PT ;  /* 0x0000ffff05092812 */ /* 0x000fd600078ec0ff */
[----:B------:R-:W-:Y:S01]  /*1e40*/  @UP0 UMOV UR36, UR8 ;  /* 0x0000000800240c82 */ /* 0x000fe20008000000 */
[----:B-1----:R-:W-:Y:S05]  /*1e50*/  @!P0 BRA `(.L_x_33) ;  /* 0x0000000000b88947 */ /* 0x002fea0003800000 */
[----:B------:R-:W2:Y:S01]  /*1e60*/  LDC.64 R4, c[0x0][0xb18] ;  /* 0x0002c600ff047b82 */ /* 0x000ea20000000a00 */
[----:B------:R-:W-:-:S07]  /*1e70*/  ISETP.NE.AND P3, PT, R40, 0x1, PT ;  /* 0x000000012800780c */ /* 0x000fce0003f65270 */
[----:B------:R-:W1:Y:S08]  /*1e80*/  LDC.64 R6, c[0x0][0xb10] ;  /* 0x0002c400ff067b82 */ /* 0x000e700000000a00 */
[----:B------:R-:W3:Y:S08]  /*1e90*/  LDC R16, c[0x0][0xb20] ;  /* 0x0002c800ff107b82 */ /* 0x000ef00000000800 */
[----:B------:R-:W4:Y:S01]  /*1ea0*/  LDC R17, c[0x0][0xb0c] ;  /* 0x0002c300ff117b82 */ /* 0x000f220000000800 */
[----:B--2---:R-:W-:Y:S01]  /*1eb0*/  IMAD.HI.U32 R19, R0, R5, RZ ;  /* 0x0000000500137227 */ /* 0x004fe200078e00ff */
[----:B------:R-:W-:-:S03]  /*1ec0*/  ISETP.NE.AND P0, PT, R4, 0x1, PT ;  /* 0x000000010400780c */ /* 0x000fc60003f05270 */
[----:B------:R-:W-:-:S03]  /*1ed0*/  IMAD.HI.U32 R5, R9, R5, RZ ;  /* 0x0000000509057227 */ /* 0x000fc600078e00ff */
[----:B------:R-:W2:Y:S01]  /*1ee0*/  LDC.64 R2, c[0x0][0xb28] ;  /* 0x0002ca00ff027b82 */ /* 0x000ea20000000a00 */
[----:B-1----:R-:W-:-:S04]  /*1ef0*/  IMAD.HI.U32 R20, R8, R6, RZ ;  /* 0x0000000608147227 */ /* 0x002fc800078e00ff */
[----:B------:R-:W-:Y:S01]  /*1f00*/  IMAD.HI.U32 R21, R10, R6, RZ ;  /* 0x000000060a157227 */ /* 0x000fe200078e00ff */
[----:B------:R-:W-:Y:S02]  /*1f10*/  SHF.R.U32.HI R20, RZ, R7, R20 ;  /* 0x00000007ff147219 */ /* 0x000fe40000011614 */
[-C--:B---3--:R-:W-:Y:S02]  /*1f20*/  SHF.R.U32.HI R19, RZ, R16.reuse, R19 ;  /* 0x00000010ff137219 */ /* 0x088fe40000011613 */
[----:B------:R-:W-:Y:S02]  /*1f30*/  SHF.R.U32.HI R5, RZ, R16, R5 ;  /* 0x00000010ff057219 */ /* 0x000fe40000011605 */
[----:B------:R-:W-:Y:S02]  /*1f40*/  SEL R19, R0, R19, !P0 ;  /* 0x0000001300137207 */ /* 0x000fe40004000000 */
[----:B------:R-:W-:Y:S02]  /*1f50*/  SHF.R.U32.HI R21, RZ, R7, R21 ;  /* 0x00000007ff157219 */ /* 0x000fe40000011615 */
[----:B----4-:R-:W-:-:S02]  /*1f60*/  ISETP.NE.AND P1, PT, R17, 0x1, PT ;  /* 0x000000011100780c */ /* 0x010fc40003f25270 */
[----:B------:R-:W-:Y:S02]  /*1f70*/  SEL R5, R9, R5, !P0 ;  /* 0x0000000509057207 */ /* 0x000fe40004000000 */
[----:B------:R-:W-:Y:S02]  /*1f80*/  SEL R20, R8, R20, !P1 ;  /* 0x0000001408147207 */ /* 0x000fe40004800000 */
[----:B------:R-:W-:Y:S01]  /*1f90*/  SEL R21, R10, R21, !P1 ;  /* 0x000000150a157207 */ /* 0x000fe20004800000 */
[----:B--2---:R-:W-:-:S04]  /*1fa0*/  IMAD.HI.U32 R18, R19, R2, RZ ;  /* 0x0000000213127227 */ /* 0x004fc800078e00ff */
        /* <DEDUP_REMOVED lines=10> */
[----:B------:R-:W-:-:S04]  /*2050*/  @!P0 IMAD.HI.U32 R7, R21, R2, RZ ;  /* 0x0000000215078227 */ /* 0x000fc800078e00ff */
[----:B------:R-:W-:Y:S01]  /*2060*/  IMAD.MOV R2, RZ, RZ, -R6 ;  /* 0x000000ffff027224 */ /* 0x000fe200078e0a06 */
[----:B------:R-:W-:Y:S02]  /*2070*/  @!P0 SHF.R.U32.HI R3, RZ, R3, R7 ;  /* 0x00000003ff038219 */ /* 0x000fe40000011607 */
[----:B------:R-:W-:Y:S01]  /*2080*/  IADD3 R7, PT, PT, -R5, RZ, RZ ;  /* 0x000000ff05077210 */ /* 0x000fe20007ffe1ff */
[----:B------:R-:W-:Y:S01]  /*2090*/  IMAD R2, R40, R2, R5 ;  /* 0x0000000228027224 */ /* 0x000fe200078e0205 */
        /* <DEDUP_REMOVED lines=10> */
.L_x_33:
[----:B------:R-:W1:Y:S02]  /*2140*/  LDCU UR8, c[0x0][0xb30] ;  /* 0x00016600ff0877ac */ /* 0x000e640008000800 */
[----:B-1----:R-:W-:-:S09]  /*2150*/  UISETP.NE.AND UP0, UPT, UR8, 0x1, UPT ;  /* 0x000000010800788c */ /* 0x002fd2000bf05270 */
[----:B------:R-:W-:Y:S05]  /*2160*/  BRA.U UP0, `(.L_x_34) ;  /* 0x0000000100407547 */ /* 0x000fea000b800000 */
[----:B------:R-:W1:Y:S08]  /*2170*/  LDC.64 R4, c[0x0][0xb10] ;  /* 0x0002c400ff047b82 */ /* 0x000e700000000a00 */
[----:B------:R-:W3:Y:S08]  /*2180*/  LDC.64 R2, c[0x0][0xb18] ;  /* 0x0002c600ff027b82 */ /* 0x000ef00000000a00 */
[----:B------:R-:W4:Y:S08]  /*2190*/  LDC R6, c[0x0][0xb20] ;  /* 0x0002c800ff067b82 */ /* 0x000f300000000800 */
[----:B------:R-:W2:Y:S01]  /*21a0*/  LDC R7, c[0x0][0xb0c] ;  /* 0x0002c300ff077b82 */ /* 0x000ea20000000800 */
[----:B-1----:R-:W-:-:S05]  /*21b0*/  IMAD.HI.U32 R4, R10, R4, RZ ;  /* 0x000000040a047227 */ /* 0x002fca00078e00ff */
[----:B------:R-:W-:Y:S01]  /*21c0*/  SHF.R.U32.HI R4, RZ, R5, R4 ;  /* 0x00000005ff047219 */ /* 0x000fe20000011604 */
[----:B---3--:R-:W-:Y:S01]  /*21d0*/  IMAD.HI.U32 R3, R9, R3, RZ ;  /* 0x0000000309037227 */ /* 0x008fe200078e00ff */
[----:B------:R-:W-:-:S04]  /*21e0*/  ISETP.NE.AND P0, PT, R2, 0x1, PT ;  /* 0x000000010200780c */ /* 0x000fc80003f05270 */
[----:B----4-:R-:W-:-:S04]  /*21f0*/  SHF.R.U32.HI R3, RZ, R6, R3 ;  /* 0x00000006ff037219 */ /* 0x010fc80000011603 */
[----:B------:R-:W-:Y:S02]  /*2200*/  SEL R3, R9, R3, !P0 ;  /* 0x0000000309037207 */ /* 0x000fe40004000000 */
[----:B--2---:R-:W-:-:S04]  /*2210*/  ISETP.NE.AND P1, PT, R7, 0x1, PT ;  /* 0x000000010700780c */ /* 0x004fc80003f25270 */
[----:B------:R-:W-:-:S05]  /*2220*/  SEL R4, R10, R4, !P1 ;  /* 0x000000040a047207 */ /* 0x000fca0004800000 */
[----:B------:R-:W-:Y:S02]  /*2230*/  IMAD.IADD R5, R3, 0x1, -R4 ;  /* 0x0000000103057824 */ /* 0x000fe400078e0a04 */
[----:B------:R-:W-:Y:S02]  /*2240*/  IMAD.IADD R3, R4, 0x1, -R3 ;  /* 0x0000000104037824 */ /* 0x000fe400078e0a03 */
[----:B------:R-:W-:Y:S02]  /*2250*/  IMAD R10, R5, R7, R10 ;  /* 0x00000007050a7224 */ /* 0x000fe400078e020a */
[----:B------:R-:W-:-:S07]  /*2260*/  IMAD R9, R3, R2, R9 ;  /* 0x0000000203097224 */ /* 0x000fce00078e0209 */
.L_x_34:
[----:B------:R-:W-:Y:S01]  /*2270*/  VIADD R14, R14, 0x1 ;  /* 0x000000010e0e7836 */ /* 0x000fe20000000000 */
[----:B------:R-:W-:Y:S01]  /*2280*/  UPLOP3.LUT UP2, UPT, UPT, UPT, UPT, 0x80, 0x8 ;  /* 0x000000000008789c */ /* 0x000fe20003f4f070 */
[----:B------:R-:W-:Y:S02]  /*2290*/  IMAD.IADD R4, R10, 0x1, R97 ;  /* 0x000000010a047824 */ /* 0x000fe400078e0261 */
[----:B------:R-:W-:Y:S01]  /*22a0*/  IMAD.IADD R3, R9, 0x1, R96 ;  /* 0x0000000109037824 */ /* 0x000fe200078e0260 */
[----:B------:R-:W-:-:S04]  /*22b0*/  ISETP.NE.AND P0, PT, R14, 0x2, PT ;  /* 0x000000020e00780c */ /* 0x000fc80003f05270 */
[----:B------:R-:W-:Y:S02]  /*22c0*/  SEL R2, RZ, 0x1, P0 ;  /* 0x00000001ff027807 */ /* 0x000fe40000000000 */
[----:B------:R-:W-:Y:S02]  /*22d0*/  SEL R14, R14, RZ, P0 ;  /* 0x000000ff0e0e7207 */ /* 0x000fe40000000000 */
[----:B------:R-:W-:Y:S01]  /*22e0*/  LOP3.LUT R13, R13, R2, RZ, 0x3c, !PT ;  /* 0x000000020d0d7212 */ /* 0x000fe200078e3cff */
[----:B------:R-:W-:Y:S06]  /*22f0*/  @P2 BRA `(.L_x_35) ;  /* 0xfffffff000942947 */ /* 0x000fec000383ffff */
[----:B------:R-:W-:Y:S01]  /*2300*/  UIADD3 UR4, UPT, UPT, UR4, 0x40, URZ ;  /* 0x0000004004047890 */ /* 0x000fe2000fffe0ff */
[----:B------:R-:W-:-:S03]  /*2310*/  SHF.L.U32 R2, R15, 0x1f, RZ ;  /* 0x0000001f0f027819 */ /* 0x000fc600000006ff */
[----:B------:R-:W-:-:S09]  /*2320*/  ULEA UR5, UR6, UR4, 0x3 ;  /* 0x0000000406057291 */ /* 0x000fd2000f8e18ff */
[----:B------:R-:W1:Y:S02]  /*2330*/  SYNCS.PHASECHK.TRANS64.TRYWAIT P0, [UR5], R2 ;  /* 0x00000002ff0075a7 */ /* 0x000e640008001105 */
[----:B-1----:R-:W-:Y:S05]  /*2340*/  @!P0 BRA `(.L_x_36) ;  /* 0x0000005400d88947 */ /* 0x002fea0003800000 */
.L_x_126:
[----:B------:R-:W-:-:S04]  /*2350*/  UIADD3 UR6, UPT, UPT, UR6, 0x1, URZ ;  /* 0x0000000106067890 */ /* 0x000fc8000fffe0ff */
[----:B------:R-:W-:-:S04]  /*2360*/  UISETP.NE.AND UP0, UPT, UR6, 0x8, UPT ;  /* 0x000000080600788c */ /* 0x000fc8000bf05270 */
[----:B------:R-:W-:Y:S02]  /*2370*/  USEL UR7, URZ, 0x1, UP0 ;  /* 0x00000001ff077887 */ /* 0x000fe40008000000 */
[----:B------:R-:W-:-:S04]  /*2380*/  USEL UR6, UR6, URZ, UP0 ;  /* 0x000000ff06067287 */ /* 0x000fc80008000000 */
[----:B------:R-:W-:Y:S01]  /*2390*/  ULEA UR5, UR6, UR4, 0x3 ;  /* 0x0000000406057291 */ /* 0x000fe2000f8e18ff */
[----:B-1----:R-:W-:-:S04]  /*23a0*/  LOP3.LUT R2, R15, UR7, RZ, 0x3c, !PT ;  /* 0x000000070f027c12 */ /* 0x002fc8000f8e3cff */
[----:B------:R-:W-:-:S04]  /*23b0*/  SHF.L.U32 R3, R2, 0x1f, RZ ;  /* 0x0000001f02037819 */ /* 0x000fc800000006ff */
[----:B------:R-:W1:Y:S02]  /*23c0*/  SYNCS.PHASECHK.TRANS64.TRYWAIT P0, [UR5], R3 ;  /* 0x00000003ff0075a7 */ /* 0x000e640008001105 */
[----:B-1----:R-:W-:Y:S05]  /*23d0*/  @!P0 BRA `(.L_x_37) ;  /* 0x0000005400cc8947 */ /* 0x002fea0003800000 */
.L_x_128:
[----:B------:R-:W-:-:S04]  /*23e0*/  UIADD3 UR6, UPT, UPT, UR6, 0x1, URZ ;  /* 0x0000000106067890 */ /* 0x000fc8000fffe0ff */
[----:B------:R-:W-:-:S04]  /*23f0*/  UISETP.NE.AND UP0, UPT, UR6, 0x8, UPT ;  /* 0x000000080600788c */ /* 0x000fc8000bf05270 */
[----:B------:R-:W-:Y:S02]  /*2400*/  USEL UR7, URZ, 0x1, UP0 ;  /* 0x00000001ff077887 */ /* 0x000fe40008000000 */
[----:B------:R-:W-:-:S04]  /*2410*/  USEL UR6, UR6, URZ, UP0 ;  /* 0x000000ff06067287 */ /* 0x000fc80008000000 */
[----:B------:R-:W-:Y:S01]  /*2420*/  ULEA UR5, UR6, UR4, 0x3 ;  /* 0x0000000406057291 */ /* 0x000fe2000f8e18ff */
[----:B------:R-:W-:-:S04]  /*2430*/  LOP3.LUT R2, R2, UR7, RZ, 0x3c, !PT ;  /* 0x0000000702027c12 */ /* 0x000fc8000f8e3cff */
[----:B-1----:R-:W-:-:S04]  /*2440*/  SHF.L.U32 R3, R2, 0x1f, RZ ;  /* 0x0000001f02037819 */ /* 0x002fc800000006ff */
[----:B------:R-:W1:Y:S02]  /*2450*/  SYNCS.PHASECHK.TRANS64.TRYWAIT P0, [UR5], R3 ;  /* 0x00000003ff0075a7 */ /* 0x000e640008001105 */
[----:B-1----:R-:W-:Y:S05]  /*2460*/  @!P0 BRA `(.L_x_38) ;  /* 0x0000005400c08947 */ /* 0x002fea0003800000 */
.L_x_130:
        /* <DEDUP_REMOVED lines=9> */
.L_x_132:
        /* <DEDUP_REMOVED lines=9> */
.L_x_134:
        /* <DEDUP_REMOVED lines=9> */
.L_x_136:
        /* <DEDUP_REMOVED lines=9> */
.L_x_138:
[----:B------:R-:W-:-:S04]  /*26b0*/  UIADD3 UR6, UPT, UPT, UR6, 0x1, URZ ;  /* 0x0000000106067890 */ /* 0x000fc8000fffe0ff */
[----:B------:R-:W-:-:S04]  /*26c0*/  UISETP.NE.AND UP0, UPT, UR6, 0x8, UPT ;  /* 0x000000080600788c */ /* 0x000fc8000bf05270 */
[----:B------:R-:W-:Y:S02]  /*26d0*/  USEL UR5, URZ, 0x1, UP0 ;  /* 0x00000001ff057887 */ /* 0x000fe40008000000 */
[----:B------:R-:W-:-:S04]  /*26e0*/  USEL UR6, UR6, URZ, UP0 ;  /* 0x000000ff06067287 */ /* 0x000fc80008000000 */
[----:B------:R-:W-:Y:S01]  /*26f0*/  ULEA UR6, UR6, UR4, 0x3 ;  /* 0x0000000406067291 */ /* 0x000fe2000f8e18ff */
[----:B------:R-:W-:-:S04]  /*2700*/  LOP3.LUT R2, R2, UR5, RZ, 0x3c, !PT ;  /* 0x0000000502027c12 */ /* 0x000fc8000f8e3cff */
[----:B------:R-:W-:Y:S01]  /*2710*/  SHF.L.U32 R2, R2, 0x1f, RZ ;  /* 0x0000001f02027819 */ /* 0x000fe200000006ff */
[----:B-12---:R-:W-:-:S07]  /*2720*/  IMAD.U32 R0, RZ, RZ, UR6 ;  /* 0x00000006ff007e24 */ /* 0x006fce000f8e00ff */
.L_x_43:
[----:B-1----:R1:W2:Y:S02]  /*2730*/  SYNCS.PHASECHK.TRANS64.TRYWAIT P0, [R0+URZ], R2 ;  /* 0x00000002000075a7 */ /* 0x0022a400080011ff */
[----:B--2---:R-:W-:Y:S05]  /*2740*/  @!P0 NANOSLEEP.SYNCS 0x989680 ;  /* 0x009896800000895d */ /* 0x004fea0003900000 */
[----:B------:R-:W2:Y:S02]  /*2750*/  @!P0 SYNCS.PHASECHK.TRANS64 P0, [R0+URZ], R2 ;  /* 0x00000002000085a7 */ /* 0x000ea400080010ff */
[----:B--2---:R-:W-:Y:S05]  /*2760*/  @P0 EXIT ;  /* 0x000000000000094d */ /* 0x004fea0003800000 */
[----:B------:R-:W-:Y:S05]  /*2770*/  BRA `(.L_x_43) ;  /* 0xfffffffc00ec7947 */ /* 0x000fea000383ffff */
.L_x_17:
[----:B------:R-:W-:-:S04]  /*2780*/  UISETP.NE.AND UP0, UPT, UR46, URZ, UPT ;  /* 0x000000ff2e00728c */ /* 0x000fc8000bf05270 */
[----:B------:R-:W-:-:S09]  /*2790*/  UISETP.NE.OR UP0, UPT, UR6, 0x1, UP0 ;  /* 0x000000010600788c */ /* 0x000fd20008705670 */
[----:B------:R-:W-:Y:S05]  /*27a0*/  BRA.U UP0, `(.L_x_44) ;  /* 0x0000000500487547 */ /* 0x000fea000b800000 */
[----:B------:R-:W-:Y:S01]  /*27b0*/  ISETP.NE.AND P2, PT, R2, RZ, PT ;  /* 0x000000ff0200720c */ /* 0x000fe20003f45270 */
[----:B------:R-:W-:Y:S01]  /*27c0*/  IMAD.MOV.U32 R12, RZ, RZ, 0x1 ;  /* 0x00000001ff0c7424 */ /* 0x000fe200078e00ff */
[----:B------:R-:W-:Y:S02]  /*27d0*/  CS2R R10, SRZ ;  /* 0x00000000000a7805 */ /* 0x000fe4000001ff00 */
[----:B------:R-:W-:Y:S01]  /*27e0*/  CS2R R8, SRZ ;  /* 0x0000000000087805 */ /* 0x000fe2000001ff00 */
[----:B------:R-:W-:Y:S01]  /*27f0*/  UMOV UR4, 0x400 ;  /* 0x0000040000047882 */ /* 0x000fe20000000000 */
[----:B------:R-:W-:Y:S01]  /*2800*/  UMOV UR6, URZ ;  /* 0x000000ff00067c82 */ /* 0x000fe20008000000 */
[----:B------:R-:W-:-:S12]  /*2810*/  ULEA UR46, UR46, UR4, 0x18 ;  /* 0x000000042e2e7291 */ /* 0x000fd8000f8ec0ff */
.L_x_48:
[----:B------:R-:W-:Y:S02]  /*2820*/  LEA R0, R8, UR46, 0x3 ;  /* 0x0000002e08007c11 */ /* 0x000fe4000f8e18ff */
[----:B------:R-:W-:-:S03]  /*2830*/  SHF.L.U32 R4, R9, 0x1f, RZ ;  /* 0x0000001f09047819 */ /* 0x000fc600000006ff */
[----:B------:R-:W-:Y:S01]  /*2840*/  VIADD R5, R0, 0x130 ;  /* 0x0000013000057836 */ /* 0x000fe20000000000 */
[----:B------:R-:W1:Y:S02]  /*2850*/  SYNCS.PHASECHK.TRANS64.TRYWAIT P0, [R0+URZ+0x120], R4 ;  /* 0x00012004000075a7 */ /* 0x000e6400080011ff */
[----:B-1----:R-:W-:Y:S05]  /*2860*/  @!P0 BRA `(.L_x_45) ;  /* 0x0000005400388947 */ /* 0x002fea0003800000 */
.L_x_139:
[----:B------:R-:W-:Y:S01]  /*2870*/  ULEA UR5, UR6, UR46, 0x3 ;  /* 0x0000002e06057291 */ /* 0x000fe2000f8e18ff */
[----:B-1----:R-:W-:Y:S01]  /*2880*/  PRMT R0, RZ, 0x654, R5 ;  /* 0x00000654ff007816 */ /* 0x002fe20000000005 */
[----:B------:R-:W-:Y:S01]  /*2890*/  @!P2 IMAD.MOV.U32 R4, RZ, RZ, 0x10 ;  /* 0x00000010ff04a424 */ /* 0x000fe200078e00ff */
[----:B------:R-:W-:Y:S01]  /*28a0*/  SHF.L.U32 R5, R12, 0x1f, RZ ;  /* 0x0000001f0c057819 */ /* 0x000fe200000006ff */
[----:B------:R-:W-:Y:S01]  /*28b0*/  UIADD3 UR4, UPT, UPT, UR5, 0xc0, URZ ;  /* 0x000000c005047890 */ /* 0x000fe2000fffe0ff */
[----:B------:R1:W-:Y:S05]  /*28c0*/  SYNCS.ARRIVE.TRANS64.RED.A1T0 RZ, [R0+URZ], RZ ;  /* 0x000000ff00ff79a7 */ /* 0x0003ea00081004ff */
[----:B------:R-:W-:Y:S01]  /*28d0*/  IMAD.U32 R6, RZ, RZ, UR4 ;  /* 0x00000004ff067e24 */ /* 0x000fe2000f8e00ff */
[----:B------:R-:W2:Y:S04]  /*28e0*/  SYNCS.PHASECHK.TRANS64.TRYWAIT P0, [UR5+0xd0], R5 ;  /* 0x0000d005ff0075a7 */ /* 0x000ea80008001105 */
[----:B------:R-:W-:Y:S01]  /*28f0*/  PRMT R6, R2, 0x654, R6 ;  /* 0x0000065402067816 */ /* 0x000fe20000000006 */
[----:B-12---:R-:W-:Y:S06]  /*2900*/  @!P0 BRA `(.L_x_46) ;  /* 0x0000005400248947 */ /* 0x006fec0003800000 */
.L_x_141:
[----:B------:R-:W-:Y:S01]  /*2910*/  ULEA UR4, UR6, UR46, 0x4 ;  /* 0x0000002e06047291 */ /* 0x000fe2000f8e20ff */
[----:B------:R-:W-:Y:S01]  /*2920*/  SEL R3, R6, R3, !P2 ;  /* 0x0000000306037207 */ /* 0x000fe20005000000 */
[----:B------:R-:W-:Y:S01]  /*2930*/  UIADD3 UR5, UPT, UPT, UR5, 0xc0, URZ ;  /* 0x000000c005057890 */ /* 0x000fe2000fffe0ff */
[----:B-1----:R-:W-:Y:S01]  /*2940*/  LEA R0, R11, UR46, 0x3 ;  /* 0x0000002e0b007c11 */ /* 0x002fe2000f8e18ff */
[----:B------:R-:W-:Y:S01]  /*2950*/  UIADD3 UR4, UPT, UPT, UR4, 0x150, URZ ;  /* 0x0000015004047890 */ /* 0x000fe2000fffe0ff */
[----:B------:R1:W-:Y:S01]  /*2960*/  @!P2 SYNCS.ARRIVE.TRANS64.RED RZ, [R3+URZ], R4 ;  /* 0x0000000403ffa9a7 */ /* 0x0003e200080004ff */
[----:B------:R-:W-:Y:S01]  /*2970*/  UIADD3 UR6, UPT, UPT, UR6, 0x1, URZ ;  /* 0x0000000106067890 */ /* 0x000fe2000fffe0ff */
[----:B------:R-:W-:-:S03]  /*2980*/  VIADD R8, R8, 0x1 ;  /* 0x0000000108087836 */ /* 0x000fc60000000000 */
[----:B------:R-:W-:Y:S02]  /*2990*/  UISETP.NE.AND UP0, UPT, UR6, 0x2, UPT ;  /* 0x000000020600788c */ /* 0x000fe4000bf05270 */
[----:B------:R-:W-:Y:S01]  /*29a0*/  ISETP.NE.AND P0, PT, R8, 0x2, PT ;  /* 0x000000020800780c */ /* 0x000fe20003f05270 */
[----:B------:R-:W-:Y:S06]  /*29b0*/  UGETNEXTWORKID.BROADCAST [UR4], [UR5] ;  /* 0x00000000040073ca */ /* 0x000fec0008000100 */
[----:B------:R-:W-:Y:S02]  /*29c0*/  USEL UR4, URZ, 0x1, UP0 ;  /* 0x00000001ff047887 */ /* 0x000fe40008000000 */
[----:B------:R-:W-:-:S04]  /*29d0*/  USEL UR6, UR6, URZ, UP0 ;  /* 0x000000ff06067287 */ /* 0x000fc80008000000 */
[----:B------:R-:W-:Y:S02]  /*29e0*/  LOP3.LUT R12, R12, UR4, RZ, 0x3c, !PT ;  /* 0x000000040c0c7c12 */ /* 0x000fe4000f8e3cff */
[----:B-1----:R-:W-:-:S04]  /*29f0*/  SHF.L.U32 R4, R10, 0x1f, RZ ;  /* 0x0000001f0a047819 */ /* 0x002fc800000006ff */
[----:B------:R-:W1:Y:S02]  /*2a00*/  SYNCS.PHASECHK.TRANS64.TRYWAIT P1, [R0+URZ+0xc0], R4 ;  /* 0x0000c004000075a7 */ /* 0x000e6400080211ff */
[----:B-1----:R-:W-:Y:S05]  /*2a10*/  @!P1 BRA `(.L_x_47) ;  /* 0x0000005000f89947 */ /* 0x002fea0003800000 */
.L_x_142:
[C---:B-1----:R-:W-:Y:S01]  /*2a20*/  LEA R4, R11.reuse, UR46, 0x4 ;  /* 0x0000002e0b047c11 */ /* 0x042fe2000f8e20ff */
[----:B------:R-:W-:Y:S01]  /*2a30*/  VIADD R0, R0, 0xd0 ;  /* 0x000000d000007836 */ /* 0x000fe20000000000 */
[----:B------:R-:W-:Y:S01]  /*2a40*/  SEL R8, R8, RZ, P0 ;  /* 0x000000ff08087207 */ /* 0x000fe20000000000 */
[----:B------:R-:W-:-:S03]  /*2a50*/  VIADD R11, R11, 0x1 ;  /* 0x000000010b0b7836 */ /* 0x000fc60000000000 */
[----:B------:R-:W1:Y:S01]  /*2a60*/  LDS.128 R4, [R4+0x150] ;  /* 0x0001500004047984 */ /* 0x000e620000000c00 */
[----:B------:R-:W-:Y:S02]  /*2a70*/  PRMT R0, RZ, 0x654, R0 ;  /* 0x00000654ff007816 */ /* 0x000fe40000000000 */
[C---:B------:R-:W-:Y:S01]  /*2a80*/  ISETP.NE.AND P1, PT, R11.reuse, 0x2, PT ;  /* 0x000000020b00780c */ /* 0x040fe20003f25270 */
[----:B------:R-:W-:Y:S01]  /*2a90*/  @!PT LDS RZ, [RZ] ;  /* 0x00000000fffff984 */ /* 0x000fe20000000800 */
[----:B------:R-:W-:Y:S01]  /*2aa0*/  @!PT LDS RZ, [RZ] ;  /* 0x00000000fffff984 */ /* 0x000fe20000000800 */
[----:B------:R-:W-:Y:S01]  /*2ab0*/  @!PT LDS RZ, [RZ] ;  /* 0x00000000fffff984 */ /* 0x000fe20000000800 */
[----:B------:R-:W-:Y:S01]  /*2ac0*/  @!PT LDS RZ, [RZ] ;  /* 0x00000000fffff984 */ /* 0x000fe20000000800 */
[----:B------:R2:W-:Y:S06]  /*2ad0*/  MEMBAR.ALL.CTA ;  /* 0x0000000000007992 */ /* 0x0005ec0000008000 */
[----:B--2---:R-:W2:Y:S01]  /*2ae0*/  FENCE.VIEW.ASYNC.S ;  /* 0x00000000000073c6 */ /* 0x004ea20000000000 */
[----:B------:R-:W-:Y:S01]  /*2af0*/  SEL R11, R11, RZ, P1 ;  /* 0x000000ff0b0b7207 */ /* 0x000fe20000800000 */
[----:B--2---:R2:W-:Y:S01]  /*2b00*/  SYNCS.ARRIVE.TRANS64.RED.A1T0 RZ, [R0+URZ], RZ ;  /* 0x000000ff00ff79a7 */ /* 0x0045e200081004ff */
[----:B-1----:R-:W-:-:S02]  /*2b10*/  LOP3.LUT P3, RZ, R6, 0x1, RZ, 0xc0, !PT ;  /* 0x0000000106ff7812 */ /* 0x002fc4000786c0ff */
[----:B------:R-:W-:-:S04]  /*2b20*/  SEL R4, RZ, 0x1, P1 ;  /* 0x00000001ff047807 */ /* 0x000fc80000800000 */
[----:B------:R-:W-:Y:S02]  /*2b30*/  LOP3.LUT R10, R10, R4, RZ, 0x3c, !PT ;  /* 0x000000040a0a7212 */ /* 0x000fe400078e3cff */
[----:B--2---:R-:W-:-:S04]  /*2b40*/  SEL R0, RZ, 0x1, P0 ;  /* 0x00000001ff007807 */ /* 0x004fc80000000000 */
[----:B------:R-:W-:Y:S01]  /*2b50*/  LOP3.LUT R9, R9, R0, RZ, 0x3c, !PT ;  /* 0x0000000009097212 */ /* 0x000fe200078e3cff */
[----:B------:R-:W-:Y:S06]  /*2b60*/  @P3 BRA `(.L_x_48) ;  /* 0xfffffffc002c3947 */ /* 0x000fec000383ffff */
[----:B------:R-:W-:Y:S01]  /*2b70*/  ULEA UR5, UR6, UR46, 0x3 ;  /* 0x0000002e06057291 */ /* 0x000fe2000f8e18ff */
[----:B------:R-:W-:-:S08]  /*2b80*/  SHF.L.U32 R2, R12, 0x1f, RZ ;  /* 0x0000001f0c027819 */ /* 0x000fd000000006ff */
[----:B------:R-:W1:Y:S02]  /*2b90*/  SYNCS.PHASECHK.TRANS64 P0, [UR5+0xd0], R2 ;  /* 0x0000d002ff0075a7 */ /* 0x000e640008001005 */
[----:B-1----:R-:W-:Y:S05]  /*2ba0*/  @P0 BRA `(.L_x_49) ;  /* 0x0000000000080947 */ /* 0x002fea0003800000 */
[----:B------:R-:W1:Y:S02]  /*2bb0*/  SYNCS.PHASECHK.TRANS64.TRYWAIT P0, [UR5+0xd0], R2 ;  /* 0x0000d002ff0075a7 */ /* 0x000e640008001105 */
[----:B-1----:R-:W-:Y:S05]  /*2bc0*/  @!P0 BRA `(.L_x_50) ;  /* 0x0000005000a08947 */ /* 0x002fea0003800000 */
.L_x_49:
[----:B------:R-:W-:-:S04]  /*2bd0*/  UIADD3 UR4, UPT, UPT, UR6, 0x1, URZ ;  /* 0x0000000106047890 */ /* 0x000fc8000fffe0ff */
[----:B------:R-:W-:-:S04]  /*2be0*/  UISETP.NE.AND UP0, UPT, UR4, 0x2, UPT ;  /* 0x000000020400788c */ /* 0x000fc8000bf05270 */
[----:B------:R-:W-:Y:S02]  /*2bf0*/  USEL UR7, URZ, 0x1, UP0 ;  /* 0x00000001ff077887 */ /* 0x000fe40008000000 */
[----:B------:R-:W-:-:S04]  /*2c00*/  USEL UR4, UR4, URZ, UP0 ;  /* 0x000000ff04047287 */ /* 0x000fc80008000000 */
[----:B------:R-:W-:Y:S01]  /*2c10*/  ULEA UR4, UR4, UR46, 0x3 ;  /* 0x0000002e04047291 */ /* 0x000fe2000f8e18ff */
[----:B-1----:R-:W-:-:S04]  /*2c20*/  LOP3.LUT R2, R12, UR7, RZ, 0x3c, !PT ;  /* 0x000000070c027c12 */ /* 0x002fc8000f8e3cff */
[----:B------:R-:W-:-:S04]  /*2c30*/  SHF.L.U32 R0, R2, 0x1f, RZ ;  /* 0x0000001f02007819 */ /* 0x000fc800000006ff */
[----:B------:R-:W1:Y:S02]  /*2c40*/  SYNCS.PHASECHK.TRANS64 P0, [UR4+0xd0], R0 ;  /* 0x0000d000ff0075a7 */ /* 0x000e640008001004 */
[----:B-1----:R-:W-:Y:S05]  /*2c50*/  @P0 EXIT ;  /* 0x000000000000094d */ /* 0x002fea0003800000 */
[----:B------:R-:W-:Y:S02]  /*2c60*/  SHF.L.U32 R2, R2, 0x1f, RZ ;  /* 0x0000001f02027819 */ /* 0x000fe400000006ff */
[----:B------:R-:W-:-:S07]  /*2c70*/  MOV R0, UR4 ;  /* 0x0000000400007c02 */ /* 0x000fce0008000f00 */
.L_x_51:
[----:B-1----:R1:W2:Y:S02]  /*2c80*/  SYNCS.PHASECHK.TRANS64.TRYWAIT P0, [R0+URZ+0xd0], R2 ;  /* 0x0000d002000075a7 */ /* 0x0022a400080011ff */
[----:B--2---:R-:W-:Y:S05]  /*2c90*/  @!P0 NANOSLEEP.SYNCS 0x989680 ;  /* 0x009896800000895d */ /* 0x004fea0003900000 */
[----:B------:R-:W2:Y:S02]  /*2ca0*/  @!P0 SYNCS.PHASECHK.TRANS64 P0, [R0+URZ+0xd0], R2 ;  /* 0x0000d002000085a7 */ /* 0x000ea400080010ff */
[----:B--2---:R-:W-:Y:S05]  /*2cb0*/  @P0 EXIT ;  /* 0x000000000000094d */ /* 0x004fea0003800000 */
[----:B------:R-:W-:Y:S05]  /*2cc0*/  BRA `(.L_x_51) ;  /* 0xfffffffc00ec7947 */ /* 0x000fea000383ffff */
.L_x_44:
[----:B------:R-:W-:-:S09]  /*2cd0*/  UISETP.NE.AND UP0, UPT, UR6, URZ, UPT ;  /* 0x000000ff0600728c */ /* 0x000fd2000bf05270 */
[----:B------:R-:W-:Y:S05]  /*2ce0*/  BRA.U UP0, `(.L_x_52) ;  /* 0x0000000d00b47547 */ /* 0x000fea000b800000 */
[----:B------:R-:W-:Y:S01]  /*2cf0*/  UMOV UR4, 0x40 ;  /* 0x0000004000047882 */ /* 0x000fe20000000000 */
[----:B------:R-:W-:Y:S01]  /*2d00*/  NOP ;  /* 0x0000000000007918 */ /* 0x000fe20000000000 */
[----:B------:R-:W-:Y:S01]  /*2d10*/  ULEA UR4, UR46, UR4, 0x18 ;  /* 0x000000042e047291 */ /* 0x000fe2000f8ec0ff */
[----:B------:R-:W-:Y:S02]  /*2d20*/  UMOV UR5, 0x400 ;  /* 0x0000040000057882 */ /* 0x000fe40000000000 */
[----:B------:R-:W-:-:S06]  /*2d30*/  ULEA UR46, UR46, UR5, 0x18 ;  /* 0x000000052e2e7291 */ /* 0x000fcc000f8ec0ff */
[----:B------:R-:W1:Y:S02]  /*2d40*/  LDS.U8 R0, [UR4+0x1c] ;  /* 0x00001c04ff007984 */ /* 0x000e640008000000 */
[----:B-1----:R-:W-:-:S13]  /*2d50*/  ISETP.NE.AND P0, PT, R0, RZ, PT ;  /* 0x000000ff0000720c */ /* 0x002fda0003f05270 */
[----:B------:R-:W-:Y:S05]  /*2d60*/  @P0 BRA `(.L_x_53) ;  /* 0x0000000000580947 */ /* 0x000fea0003800000 */
[----:B------:R-:W-:-:S13]  /*2d70*/  ELECT P0, URZ, PT ;  /* 0x0000000000ff782f */ /* 0x000fda0003800000 */
[----:B------:R-:W-:Y:S05]  /*2d80*/  @!P0 BRA `(.L_x_54) ;  /* 0x0000000000608947 */ /* 0x000fea0003800000 */
[----:B------:R-:W-:Y:S01]  /*2d90*/  UMOV UR5, 0x10 ;  /* 0x0000001000057882 */ /* 0x000fe20000000000 */
[----:B------:R-:W-:Y:S01]  /*2da0*/  HFMA2 R0, -RZ, RZ, 0, 5.9604644775390625e-08 ;  /* 0x00000001ff007431 */ /* 0x000fe200000001ff */
[----:B------:R-:W-:-:S03]  /*2db0*/  MOV R2, 0xffff ;  /* 0x0000ffff00027802 */ /* 0x000fc60000000f00 */
[----:B------:R-:W-:Y:S04]  /*2dc0*/  DEPBAR.LE SB1, 0x36 ;  /* 0x00009d800000791a */ /* 0x000fe80000000000 */
[----:B------:R-:W1:Y:S02]  /*2dd0*/  UTCATOMSWS.FIND_AND_SET.ALIGN UP0, UR5, UR5 ;  /* 0x00000005000575e3 */ /* 0x000e640008000800 */
[----:B-1----:R-:W-:Y:S01]  /*2de0*/  MOV R3, UR5 ;  /* 0x0000000500037c02 */ /* 0x002fe20008000f00 */
[----:B------:R-:W-:Y:S06]  /*2df0*/  BRA.U UP0, `(.L_x_55) ;  /* 0x0000000100187547 */ /* 0x000fec000b800000 */
.L_x_56:
[----:B------:R-:W-:Y:S05]  /*2e00*/  NANOSLEEP 0x64 ;  /* 0x000000640000795d */ /* 0x000fea0003800000 */
[----:B------:R-:W-:-:S05]  /*2e10*/  UMOV UR5, 0x10 ;  /* 0x0000001000057882 */ /* 0x000fca0000000000 */
[----:B------:R-:W-:Y:S04]  /*2e20*/  DEPBAR.LE SB1, 0x36 ;  /* 0x00009d800000791a */ /* 0x000fe80000000000 */
[----:B------:R-:W1:Y:S02]  /*2e30*/  UTCATOMSWS.FIND_AND_SET.ALIGN UP0, UR5, UR5 ;  /* 0x00000005000575e3 */ /* 0x000e640008000800 */
[----:B-1----:R-:W-:Y:S01]  /*2e40*/  MOV R3, UR5 ;  /* 0x0000000500037c02 */ /* 0x002fe20008000f00 */
[----:B------:R-:W-:Y:S05]  /*2e50*/  BRA.U !UP0, `(.L_x_56) ;  /* 0xfffffffd08e87547 */ /* 0x000fea000b83ffff */
.L_x_55:
[-C--:B------:R-:W-:Y:S02]  /*2e60*/  SHF.L.U32 R2, R2, R3.reuse, RZ ;  /* 0x0000000302027219 */ /* 0x080fe400000006ff */
[----:B------:R-:W-:Y:S01]  /*2e70*/  SHF.L.U32 R0, R0, R3, RZ ;  /* 0x0000000300007219 */ /* 0x000fe200000006ff */
[----:B------:R-:W-:Y:S02]  /*2e80*/  IMAD.SHL.U32 R3, R3, 0x20, RZ ;  /* 0x0000002003037824 */ /* 0x000fe400078e00ff */
[----:B------:R1:W-:Y:S04]  /*2e90*/  ATOMS.OR RZ, [UR4+0x14], R2 ;  /* 0x00001402ffff798c */ /* 0x0003e8000b000004 */
[----:B------:R1:W-:Y:S04]  /*2ea0*/  ATOMS.OR RZ, [UR4+0x18], R0 ;  /* 0x00001800ffff798c */ /* 0x0003e8000b000004 */
[----:B------:R1:W-:Y:S01]  /*2eb0*/  STS [UR46+0x170], R3 ;  /* 0x00017003ff007988 */ /* 0x0003e2000800082e */
[----:B------:R-:W-:Y:S05]  /*2ec0*/  BRA `(.L_x_54) ;  /* 0x0000000000107947 */ /* 0x000fea0003800000 */
.L_x_53:
[----:B------:R-:W-:Y:S02]  /*2ed0*/  MOV R0, 0xffffffff ;  /* 0xffffffff00007802 */ /* 0x000fe40000000f00 */
[----:B------:R-:W-:-:S03]  /*2ee0*/  MOV R2, 0x2f10 ;  /* 0x00002f1000027802 */ /* 0x000fc60000000f00 */
[----:B------:R1:W-:Y:S04]  /*2ef0*/  STS [UR46+0x170], R0 ;  /* 0x00017000ff007988 */ /* 0x0003e8000800082e */
[----:B-1-3-5:R-:W-:Y:S05]  /*2f00*/  CALL.REL.NOINC `($__internal_1_$__cuda_sm10x_tcgen05_guardrail_trap_phase_invalid_during_alloc) ;  /* 0x0000005400747944 */ /* 0x02afea0003c00000 */
.L_x_54:
[----:B------:R-:W-:Y:S05]  /*2f10*/  WARPSYNC.ALL ;  /* 0x0000000000007948 */ /* 0x000fea0003800000 */
[----:B------:R-:W2:Y:S01]  /*2f20*/  S2UR UR5, SR_CgaCtaId ;  /* 0x00000000000579c3 */ /* 0x000ea20000008800 */
[----:B------:R-:W-:Y:S01]  /*2f30*/  UMOV UR4, 0x400 ;  /* 0x0000040000047882 */ /* 0x000fe20000000000 */
[----:B------:R-:W-:-:S06]  /*2f40*/  NOP ;  /* 0x0000000000007918 */ /* 0x000fcc0000000000 */
[----:B------:R-:W-:Y:S06]  /*2f50*/  BAR.ARV 0x6, 0xa0 ;  /* 0x0182800000007b1d */ /* 0x000fec0000002000 */
[----:B------:R-:W4:Y:S01]  /*2f60*/  LDCU UR7, c[0x0][0x38c] ;  /* 0x00007180ff0777ac */ /* 0x000f220008000800 */
[----:B------:R-:W-:Y:S01]  /*2f70*/  IMAD.MOV.U32 R11, RZ, RZ, 0x1 ;  /* 0x00000001ff0b7424 */ /* 0x000fe200078e00ff */
[----:B------:R-:W-:Y:S01]  /*2f80*/  CS2R R8, SRZ ;  /* 0x0000000000087805 */ /* 0x000fe2000001ff00 */
[----:B------:R-:W-:Y:S01]  /*2f90*/  IMAD.MOV.U32 R10, RZ, RZ, RZ ;  /* 0x000000ffff0a7224 */ /* 0x000fe200078e00ff */
[----:B------:R-:W3:Y:S01]  /*2fa0*/  LDCU UR6, c[0x0][0x38c] ;  /* 0x00007180ff0677ac */ /* 0x000ee20008000800 */
[----:B------:R-:W-:Y:S01]  /*2fb0*/  UMOV UR15, URZ ;  /* 0x000000ff000f7c82 */ /* 0x000fe20008000000 */
[----:B------:R-:W-:Y:S01]  /*2fc0*/  UMOV UR14, URZ ;  /* 0x000000ff000e7c82 */ /* 0x000fe20008000000 */
[----:B--2---:R-:W-:Y:S01]  /*2fd0*/  ULEA UR5, UR5, UR4, 0x18 ;  /* 0x0000000405057291 */ /* 0x004fe2000f8ec0ff */
[----:B------:R-:W-:Y:S01]  /*2fe0*/  UMOV UR24, 0x0 ;  /* 0x0000000000187882 */ /* 0x000fe20000000000 */
[----:B------:R-:W-:-:S02]  /*2ff0*/  UMOV UR25, 0x8100490 ;  /* 0x0810049000197882 */ /* 0x000fc40000000000 */
[----:B------:R-:W-:Y:S02]  /*3000*/  UIADD3 UR10, UPT, UPT, UR5, 0x6400, URZ ;  /* 0x00006400050a7890 */ /* 0x000fe4000fffe0ff */
[----:B------:R-:W-:Y:S02]  /*3010*/  UIADD3 UR11, UPT, UPT, UR5, 0x26400, URZ ;  /* 0x00026400050b7890 */ /* 0x000fe4000fffe0ff */
[----:B----4-:R-:W-:Y:S01]  /*3020*/  UIADD3 UR7, UPT, UPT, UR7, 0x3f, URZ ;  /* 0x0000003f07077890 */ /* 0x010fe2000fffe0ff */
[----:B-1----:R-:W1:Y:S01]  /*3030*/  LDS R0, [UR5+0x170] ;  /* 0x00017005ff007984 */ /* 0x002e620008000800 */
[----:B------:R-:W-:Y:S02]  /*3040*/  USHF.R.U32.HI UR10, URZ, 0x4, UR10 ;  /* 0x00000004ff0a7899 */ /* 0x000fe4000801160a */
[----:B------:R-:W-:Y:S02]  /*3050*/  USHF.R.S32.HI UR4, URZ, 0x1f, UR7 ;  /* 0x0000001fff047899 */ /* 0x000fe40008011407 */
[----:B------:R-:W-:-:S02]  /*3060*/  USHF.R.U32.HI UR11, URZ, 0x4, UR11 ;  /* 0x00000004ff0b7899 */ /* 0x000fc4000801160b */
[----:B------:R-:W-:Y:S02]  /*3070*/  ULEA.HI UR4, UR4, UR7, URZ, 0x6 ;  /* 0x0000000704047291 */ /* 0x000fe4000f8f30ff */
[----:B------:R-:W-:Y:S02]  /*3080*/  ULOP3.LUT UR10, UR10, 0x3fff, URZ, 0xc0, !UPT ;  /* 0x00003fff0a0a7892 */ /* 0x000fe4000f8ec0ff */
[----:B------:R-:W-:Y:S02]  /*3090*/  USHF.R.S32.HI UR4, URZ, 0x6, UR4 ;  /* 0x00000006ff047899 */ /* 0x000fe40008011404 */
[----:B------:R-:W-:Y:S02]  /*30a0*/  ULOP3.LUT UR11, UR11, 0x3fff, URZ, 0xc0, !UPT ;  /* 0x00003fff0b0b7892 */ /* 0x000fe4000f8ec0ff */
[----:B------:R-:W-:Y:S01]  /*30b0*/  UISETP.LT.AND UP0, UPT, UR4, 0x1, UPT ;  /* 0x000000010400788c */ /* 0x000fe2000bf01270 */
[----:B------:R-:W-:Y:S01]  /*30c0*/  UMOV UR22, 0x0 ;  /* 0x0000000000167882 */ /* 0x000fe20000000000 */
[----:B------:R-:W-:-:S02]  /*30d0*/  UMOV UR23, 0x8100490 ;  /* 0x0810049000177882 */ /* 0x000fc40000000000 */
[----:B------:R-:W-:Y:S02]  /*30e0*/  USEL UR9, UR4, 0x1, !UP0 ;  /* 0x0000000104097887 */ /* 0x000fe4000c000000 */
[----:B------:R-:W-:Y:S02]  /*30f0*/  ULOP3.LUT UR10, UR10, 0x10000, URZ, 0xfc, !UPT ;  /* 0x000100000a0a7892 */ /* 0x000fe4000f8efcff */
[----:B------:R-:W-:Y:S02]  /*3100*/  ULOP3.LUT UR11, UR11, 0x10000, URZ, 0xfc, !UPT ;  /* 0x000100000b0b7892 */ /* 0x000fe4000f8efcff */
[----:B------:R-:W-:Y:S02]  /*3110*/  UIADD3 UR9, UPT, UPT, -UR9, URZ, URZ ;  /* 0x000000ff09097290 */ /* 0x000fe4000fffe1ff */
[----:B---3--:R-:W-:Y:S01]  /*3120*/  UISETP.GE.AND UP3, UPT, UR6, 0x1, UPT ;  /* 0x000000010600788c */ /* 0x008fe2000bf66270 */
[----:B------:R-:W-:Y:S01]  /*3130*/  UMOV UR20, 0x0 ;  /* 0x0000000000147882 */ /* 0x000fe20000000000 */
[----:B------:R-:W-:Y:S01]  /*3140*/  UMOV UR21, 0x8100490 ;  /* 0x0810049000157882 */ /* 0x000fe20000000000 */
[----:B------:R-:W-:Y:S01]  /*3150*/  UMOV UR18, 0x0 ;  /* 0x0000000000127882 */ /* 0x000fe20000000000 */
[----:B------:R-:W-:Y:S01]  /*3160*/  UMOV UR19, 0x8100490 ;  /* 0x0810049000137882 */ /* 0x000fe20000000000 */
[----:B-1----:R-:W-:-:S15]  /*3170*/  R2UR UR16, R0 ;  /* 0x00000000001072ca */ /* 0x002fde00000e0000 */
.L_x_63:
[----:B------:R-:W-:Y:S02]  /*3180*/  LEA R0, R10, UR5, 0x3 ;  /* 0x000000050a007c11 */ /* 0x000fe4000f8e18ff */
[----:B------:R-:W-:Y:S02]  /*3190*/  SHF.L.U32 R2, R9, 0x1f, RZ ;  /* 0x0000001f09027819 */ /* 0x000fe400000006ff */
[----:B------:R-:W-:Y:S01]  /*31a0*/  PLOP3.LUT P0, PT, PT, PT, UP3, 0x80, 0x8 ;  /* 0x000000000008781c */ /* 0x000fe20003f0f038 */
[----:B------:R-:W-:Y:S01]  /*31b0*/  VIADD R3, R0, 0xd0 ;  /* 0x000000d000037836 */ /* 0x000fe20000000000 */
[----:B-1----:R-:W1:Y:S02]  /*31c0*/  SYNCS.PHASECHK.TRANS64.TRYWAIT P1, [R0+URZ+0xc0], R2 ;  /* 0x0000c002000075a7 */ /* 0x002e6400080211ff */
[----:B-1-3--:R-:W-:Y:S09]  /*31d0*/  @!P1 BRA `(.L_x_57) ;  /* 0x0000004c00349947 */ /* 0x00aff20003800000 */
.L_x_144:
[----:B------:R-:W-:Y:S01]  /*31e0*/  LEA R4, R10, UR5, 0x4 ;  /* 0x000000050a047c11 */ /* 0x000fe2000f8e20ff */
[----:B------:R-:W-:Y:S01]  /*31f0*/  @UP3 ULEA UR6, UR14, UR5, 0x3 ;  /* 0x000000050e063291 */ /* 0x000fe2000f8e18ff */
[----:B------:R-:W-:Y:S01]  /*3200*/  PLOP3.LUT P2, PT, PT, PT, PT, 0x80, 0x8 ;  /* 0x000000000008781c */ /* 0x000fe20003f4f070 */
[----:B------:R-:W-:Y:S01]  /*3210*/  ULEA UR7, UR15, UR5, 0x3 ;  /* 0x000000050f077291 */ /* 0x000fe2000f8e18ff */
[----:B------:R-:W-:Y:S01]  /*3220*/  PRMT R3, RZ, 0x654, R3 ;  /* 0x00000654ff037816 */ /* 0x000fe20000000003 */
[----:B------:R-:W-:Y:S01]  /*3230*/  ULEA UR8, UR15, UR16, 0x6 ;  /* 0x000000100f087291 */ /* 0x000fe2000f8e30ff */
[----:B------:R-:W2:Y:S01]  /*3240*/  LDS.128 R4, [R4+0x150] ;  /* 0x0001500004047984 */ /* 0x000ea20000000c00 */
[----:B-1----:R-:W-:Y:S02]  /*3250*/  @P0 SHF.L.U32 R2, R8, 0x1f, RZ ;  /* 0x0000001f08020819 */ /* 0x002fe400000006ff */
[----:B------:R-:W-:Y:S01]  /*3260*/  SHF.L.U32 R0, R11, 0x1f, RZ ;  /* 0x0000001f0b007819 */ /* 0x000fe200000006ff */
[----:B------:R-:W-:Y:S01]  /*3270*/  @!PT LDS RZ, [RZ] ;  /* 0x00000000fffff984 */ /* 0x000fe20000000800 */
[----:B------:R-:W-:Y:S01]  /*3280*/  @!PT LDS RZ, [RZ] ;  /* 0x00000000fffff984 */ /* 0x000fe20000000800 */
[----:B------:R-:W-:Y:S01]  /*3290*/  @!PT LDS RZ, [RZ] ;  /* 0x00000000fffff984 */ /* 0x000fe20000000800 */
[----:B------:R-:W-:Y:S01]  /*32a0*/  @!PT LDS RZ, [RZ] ;  /* 0x00000000fffff984 */ /* 0x000fe20000000800 */
[----:B------:R1:W-:Y:S06]  /*32b0*/  MEMBAR.ALL.CTA ;  /* 0x0000000000007992 */ /* 0x0003ec0000008000 */
[----:B-1----:R-:W1:Y:S02]  /*32c0*/  FENCE.VIEW.ASYNC.S ;  /* 0x00000000000073c6 */ /* 0x002e640000000000 */
[----:B-1----:R1:W-:Y:S01]  /*32d0*/  SYNCS.ARRIVE.TRANS64.RED.A1T0 RZ, [R3+URZ], RZ ;  /* 0x000000ff03ff79a7 */ /* 0x0023e200081004ff */
[----:B------:R1:W3:Y:S01]  /*32e0*/  @P0 SYNCS.PHASECHK.TRANS64.TRYWAIT P2, [UR6], R2 ;  /* 0x00000002ff0005a7 */ /* 0x0002e20008041106 */
[----:B--2---:R-:W-:Y:S01]  /*32f0*/  LOP3.LUT P1, RZ, R6, 0x1, RZ, 0xc0, !PT ;  /* 0x0000000106ff7812 */ /* 0x004fe2000782c0ff */
[----:B------:R-:W2:Y:S02]  /*3300*/  SYNCS.PHASECHK.TRANS64.TRYWAIT P0, [UR7+0x100], R0 ;  /* 0x00010000ff0075a7 */ /* 0x000ea40008001107 */
[----:B-123--:R-:W-:Y:S10]  /*3310*/  @!P0 BRA `(.L_x_58) ;  /* 0x0000004800f88947 */ /* 0x00eff40003800000 */
.L_x_146:
[----:B------:R-:W-:Y:S01]  /*3320*/  IADD3 R10, PT, PT, R10, 0x1, RZ ;  /* 0x000000010a0a7810 */ /* 0x000fe20007ffe0ff */
[----:B------:R-:W-:Y:S06]  /*3330*/  BRA.U !UP3, `(.L_x_59) ;  /* 0x000000010bc07547 */ /* 0x000fec000b800000 */
[----:B------:R-:W-:Y:S01]  /*3340*/  UPLOP3.LUT UP4, UPT, UPT, UPT, UPT, 0x40, 0x4 ;  /* 0x000000000004789c */ /* 0x000fe20003f8e870 */
[----:B------:R-:W-:Y:S01]  /*3350*/  UMOV UR13, UR9 ;  /* 0x00000009000d7c82 */ /* 0x000fe20008000000 */
[----:B------:R-:W-:Y:S01]  /*3360*/  UMOV UR12, UR4 ;  /* 0x00000004000c7c82 */ /* 0x000fe20008000000 */
[----:B------:R-:W-:-:S08]  /*3370*/  UMOV UR17, UR14 ;  /* 0x0000000e00117c82 */ /* 0x000fd00008000000 */
.L_x_62:
[----:B------:R-:W-:Y:S02]  /*3380*/  UIADD3 UR13, UPT, UPT, UR13, 0x1, URZ ;  /* 0x000000010d0d7890 */ /* 0x000fe4000fffe0ff */
[----:B--2---:R-:W-:Y:S02]  /*3390*/  ULEA UR6, UR17, UR5, 0x3 ;  /* 0x0000000511067291 */ /* 0x004fe4000f8e18ff */
[----:B------:R-:W-:Y:S01]  /*33a0*/  UISETP.NE.AND UP0, UPT, UR13, URZ, UPT ;  /* 0x000000ff0d00728c */ /* 0x000fe2000bf05270 */
[----:B---3--:R-:W-:Y:S10]  /*33b0*/  @P2 BRA `(.L_x_60) ;  /* 0x00000000000c2947 */ /* 0x008ff40003800000 */
[----:B-1----:R-:W-:Y:S04]  /*33c0*/  SHF.L.U32 R2, R8, 0x1f, RZ ;  /* 0x0000001f08027819 */ /* 0x002fe800000006ff */
[----:B------:R-:W1:Y:S02]  /*33d0*/  SYNCS.PHASECHK.TRANS64.TRYWAIT P0, [UR6], R2 ;  /* 0x00000002ff0075a7 */ /* 0x000e640008001106 */
[----:B-1----:R-:W-:Y:S05]  /*33e0*/  @!P0 BRA `(.L_x_61) ;  /* 0x0000004800dc8947 */ /* 0x002fea0003800000 */
.L_x_60:
[----:B------:R-:W-:Y:S01]  /*33f0*/  UISETP.NE.AND UP1, UPT, UR12, 0x1, UPT ;  /* 0x000000010c00788c */ /* 0x000fe2000bf25270 */
[----:B------:R-:W-:Y:S01]  /*3400*/  PLOP3.LUT P2, PT, PT, PT, PT, 0x80, 0x8 ;  /* 0x000000000008781c */ /* 0x000fe20003f4f070 */
[----:B------:R-:W-:Y:S02]  /*3410*/  UIADD3 UR14, UPT, UPT, UR17, 0x1, URZ ;  /* 0x00000001110e7890 */ /* 0x000fe4000fffe0ff */
[----:B------:R-:W-:Y:S02]  /*3420*/  ULEA UR28, UR17, UR11, 0x9 ;  /* 0x0000000b111c7291 */ /* 0x000fe4000f8e48ff */
[----:B------:R-:W-:Y:S01]  /*3430*/  UISETP.NE.AND UP2, UPT, UR14, 0x8, UPT ;  /* 0x000000080e00788c */ /* 0x000fe2000bf45270 */
[----:B------:R-:W-:Y:S01]  /*3440*/  PLOP3.LUT P0, PT, PT, PT, UP1, 0x80, 0x8 ;  /* 0x000000000008781c */ /* 0x000fe20003f0f018 */
[----:B------:R-:W-:Y:S02]  /*3450*/  UIADD3 UR40, UPT, UPT, UR28, 0x2, URZ ;  /* 0x000000021c287890 */ /* 0x000fe4000fffe0ff */
[----:B------:R-:W-:Y:S02]  /*3460*/  USEL UR27, URZ, 0x1, UP2 ;  /* 0x00000001ff1b7887 */ /* 0x000fe40009000000 */
[----:B------:R-:W-:Y:S02]  /*3470*/  USEL UR14, UR14, URZ, UP2 ;  /* 0x000000ff0e0e7287 */ /* 0x000fe40009000000 */
[----:B------:R-:W-:Y:S02]  /*3480*/  UIADD3 UR36, UPT, UPT, UR28, 0x4, URZ ;  /* 0x000000041c247890 */ /* 0x000fe4000fffe0ff */
[----:B------:R-:W-:Y:S01]  /*3490*/  @UP1 ULEA UR26, UR14, UR5, 0x3 ;  /* 0x000000050e1a1291 */ /* 0x000fe2000f8e18ff */
[----:B------:R-:W-:Y:S01]  /*34a0*/  LOP3.LUT R8, R8, UR27, RZ, 0x3c, !PT ;  /* 0x0000001b08087c12 */ /* 0x000fe2000f8e3cff */
[----:B------:R-:W-:Y:S02]  /*34b0*/  UIADD3 UR32, UPT, UPT, UR28, 0x6, URZ ;  /* 0x000000061c207890 */ /* 0x000fe4000fffe0ff */
[----:B------:R-:W-:Y:S01]  /*34c0*/  UIADD3 UR6, UPT, UPT, UR6, 0x40, URZ ;  /* 0x0000004006067890 */ /* 0x000fe2000fffe0ff */
[----:B-1----:R-:W-:Y:S01]  /*34d0*/  @P0 SHF.L.U32 R0, R8, 0x1f, RZ ;  /* 0x0000001f08000819 */ /* 0x002fe200000006ff */
[----:B------:R-:W-:Y:S01]  /*34e0*/  UIADD3 UR12, UPT, UPT, UR12, -0x1, URZ ;  /* 0xffffffff0c0c7890 */ /* 0x000fe2000fffe0ff */
[----:B------:R-:W-:Y:S02]  /*34f0*/  UMOV UR29, 0x40004040 ;  /* 0x40004040001d7882 */ /* 0x000fe40000000000 */
[----:B------:R2:W3:Y:S01]  /*3500*/  @P0 SYNCS.PHASECHK.TRANS64.TRYWAIT P2, [UR26], R0 ;  /* 0x00000000ff0005a7 */ /* 0x0004e2000804111a */
[----:B------:R-:W-:Y:S01]  /*3510*/  ULEA UR26, UR17, UR10, 0xa ;  /* 0x0000000a111a7291 */ /* 0x000fe2000f8e50ff */
[----:B------:R-:W-:Y:S01]  /*3520*/  UMOV UR27, 0x40004040 ;  /* 0x40004040001b7882 */ /* 0x000fe20000000000 */
[----:B------:R-:W-:Y:S02]  /*3530*/  UMOV UR41, 0x40004040 ;  /* 0x4000404000297882 */ /* 0x000fe40000000000 */
[----:B------:R-:W-:Y:S02]  /*3540*/  UIADD3 UR38, UPT, UPT, UR26, 0x2, URZ ;  /* 0x000000021a267890 */ /* 0x000fe4000fffe0ff */
[----:B------:R-:W-:Y:S02]  /*3550*/  UIADD3 UR34, UPT, UPT, UR26, 0x4, URZ ;  /* 0x000000041a227890 */ /* 0x000fe4000fffe0ff */
[----:B------:R-:W-:Y:S01]  /*3560*/  UIADD3 UR30, UPT, UPT, UR26, 0x6, URZ ;  /* 0x000000061a1e7890 */ /* 0x000fe2000fffe0ff */
[----:B------:R2:W-:Y:S01]  /*3570*/  UTCHMMA gdesc[UR26], gdesc[UR28], tmem[UR8], tmem[UR24], idesc[UR25], UP4 ;  /* 0x00ff181c1a0075ea */ /* 0x0005e2000a000008 */
[----:B------:R-:W-:Y:S01]  /*3580*/  UPLOP3.LUT UP4, UPT, UPT, UPT, UPT, 0x80, 0x8 ;  /* 0x000000000008789c */ /* 0x000fe20003f8f070 */
[----:B------:R-:W-:Y:S01]  /*3590*/  UMOV UR39, 0x40004040 ;  /* 0x4000404000277882 */ /* 0x000fe20000000000 */
[----:B------:R-:W-:Y:S01]  /*35a0*/  UMOV UR37, 0x40004040 ;  /* 0x4000404000257882 */ /* 0x000fe20000000000 */
[----:B------:R2:W-:Y:S01]  /*35b0*/  UTCHMMA gdesc[UR38], gdesc[UR40], tmem[UR8], tmem[UR22], idesc[UR23], UPT ;  /* 0x00ff1628260075ea */ /* 0x0005e2000b800008 */
[----:B------:R-:W-:Y:S01]  /*35c0*/  UMOV UR35, 0x40004040 ;  /* 0x4000404000237882 */ /* 0x000fe20000000000 */
[----:B------:R-:W-:Y:S01]  /*35d0*/  UMOV UR33, 0x40004040 ;  /* 0x4000404000217882 */ /* 0x000fe20000000000 */
[----:B------:R-:W-:Y:S01]  /*35e0*/  UMOV UR31, 0x40004040 ;  /* 0x40004040001f7882 */ /* 0x000fe20000000000 */
[----:B------:R2:W-:Y:S01]  /*35f0*/  UTCHMMA gdesc[UR34], gdesc[UR36], tmem[UR8], tmem[UR20], idesc[UR21], UPT ;  /* 0x00ff1424220075ea */ /* 0x0005e2000b800008 */
[----:B------:R2:W-:Y:S01]  /*3600*/  UTCHMMA gdesc[UR30], gdesc[UR32], tmem[UR8], tmem[UR18], idesc[UR19], UPT ;  /* 0x00ff12201e0075ea */ /* 0x0005e2000b800008 */
[----:B------:R2:W-:Y:S01]  /*3610*/  UTCBAR [UR6], URZ ;  /* 0x000000ff060073e9 */ /* 0x0005e200080000ff */
[----:B------:R-:W-:Y:S01]  /*3620*/  UMOV UR17, UR14 ;  /* 0x0000000e00117c82 */ /* 0x000fe20008000000 */
[----:B------:R-:W-:Y:S05]  /*3630*/  BRA.U UP0, `(.L_x_62) ;  /* 0xfffffffd00507547 */ /* 0x000fea000b83ffff */
.L_x_59:
[----:B------:R-:W-:Y:S01]  /*3640*/  UIADD3 UR15, UPT, UPT, UR15, 0x1, URZ ;  /* 0x000000010f0f7890 */ /* 0x000fe2000fffe0ff */
[C---:B------:R-:W-:Y:S01]  /*3650*/  ISETP.NE.AND P0, PT, R10.reuse, 0x2, PT ;  /* 0x000000020a00780c */ /* 0x040fe20003f05270 */
[----:B------:R-:W-:Y:S02]  /*3660*/  UIADD3 UR7, UPT, UPT, UR7, 0xe0, URZ ;  /* 0x000000e007077890 */ /* 0x000fe4000fffe0ff */
[----:B------:R-:W-:Y:S01]  /*3670*/  UISETP.NE.AND UP0, UPT, UR15, 0x4, UPT ;  /* 0x000000040f00788c */ /* 0x000fe2000bf05270 */
[----:B-12---:R-:W-:Y:S02]  /*3680*/  SEL R0, RZ, 0x1, P0 ;  /* 0x00000001ff007807 */ /* 0x006fe40000000000 */
[----:B------:R-:W-:Y:S01]  /*3690*/  SEL R10, R10, RZ, P0 ;  /* 0x000000ff0a0a7207 */ /* 0x000fe20000000000 */
[----:B------:R-:W-:Y:S01]  /*36a0*/  USEL UR6, URZ, 0x1, UP0 ;  /* 0x00000001ff067887 */ /* 0x000fe20008000000 */
[----:B------:R-:W-:Y:S01]  /*36b0*/  LOP3.LUT R9, R9, R0, RZ, 0x3c, !PT ;  /* 0x0000000009097212 */ /* 0x000fe200078e3cff */
[----:B------:R-:W-:Y:S01]  /*36c0*/  USEL UR15, UR15, URZ, UP0 ;  /* 0x000000ff0f0f7287 */ /* 0x000fe20008000000 */
[----:B------:R1:W-:Y:S03]  /*36d0*/  UTCBAR [UR7], URZ ;  /* 0x000000ff070073e9 */ /* 0x0003e600080000ff */
[----:B------:R-:W-:Y:S01]  /*36e0*/  LOP3.LUT R11, R11, UR6, RZ, 0x3c, !PT ;  /* 0x000000060b0b7c12 */ /* 0x000fe2000f8e3cff */
[----:B------:R-:W-:Y:S07]  /*36f0*/  @P1 BRA `(.L_x_63) ;  /* 0xfffffff800a01947 */ /* 0x000fee000383ffff */
[----:B------:R-:W2:Y:S01]  /*3700*/  S2UR UR4, SR_CgaCtaId ;  /* 0x00000000000479c3 */ /* 0x000ea20000008800 */
[----:B------:R-:W-:Y:S01]  /*3710*/  ELECT P0, URZ, PT ;  /* 0x0000000000ff782f */ /* 0x000fe20003800000 */
[----:B------:R-:W-:Y:S01]  /*3720*/  IMAD.MOV.U32 R0, RZ, RZ, 0x1 ;  /* 0x00000001ff007424 */ /* 0x000fe200078e00ff */
[----:B------:R-:W-:Y:S01]  /*3730*/  UIADD3 UR5, UPT, UPT, UR5, 0x100, URZ ;  /* 0x0000010005057890 */ /* 0x000fe2000fffe0ff */
[----:B------:R-:W-:Y:S01]  /*3740*/  SHF.L.U32 R2, R11, 0x1f, RZ ;  /* 0x0000001f0b027819 */ /* 0x000fe200000006ff */
[----:B------:R-:W-:-:S03]  /*3750*/  UMOV UR6, 0x40 ;  /* 0x0000004000067882 */ /* 0x000fc60000000000 */
[----:B------:R-:W-:Y:S01]  /*3760*/  UVIRTCOUNT.DEALLOC.SMPOOL 0x80 ;  /* 0x000000800000784c */ /* 0x000fe20000000000 */
[----:B--2---:R-:W-:Y:S02]  /*3770*/  ULEA UR4, UR4, UR6, 0x18 ;  /* 0x0000000604047291 */ /* 0x004fe4000f8ec0ff */
[----:B------:R-:W-:-:S07]  /*3780*/  ULEA UR6, UR15, UR5, 0x3 ;  /* 0x000000050f067291 */ /* 0x000fce000f8e18ff */
[----:B------:R2:W-:Y:S02]  /*3790*/  @P0 STS.U8 [UR4+0x1c], R0 ;  /* 0x00001c00ff000988 */ /* 0x0005e40008000004 */
[----:B------:R-:W4:Y:S02]  /*37a0*/  SYNCS.PHASECHK.TRANS64.TRYWAIT P0, [UR6], R2 ;  /* 0x00000002ff0075a7 */ /* 0x000f240008001106 */
[----:B--2-4-:R-:W-:Y:S05]  /*37b0*/  @!P0 BRA `(.L_x_64) ;  /* 0x0000004800008947 */ /* 0x014fea0003800000 */
.L_x_149:
[----:B-1----:R-:W-:-:S04]  /*37c0*/  UIADD3 UR7, UPT, UPT, UR15, 0x1, URZ ;  /* 0x000000010f077890 */ /* 0x002fc8000fffe0ff */
[----:B------:R-:W-:-:S04]  /*37d0*/  UISETP.NE.AND UP0, UPT, UR7, 0x4, UPT ;  /* 0x000000040700788c */ /* 0x000fc8000bf05270 */
[----:B------:R-:W-:Y:S02]  /*37e0*/  USEL UR8, URZ, 0x1, UP0 ;  /* 0x00000001ff087887 */ /* 0x000fe40008000000 */
[----:B------:R-:W-:-:S04]  /*37f0*/  USEL UR7, UR7, URZ, UP0 ;  /* 0x000000ff07077287 */ /* 0x000fc80008000000 */
[----:B------:R-:W-:Y:S01]  /*3800*/  ULEA UR6, UR7, UR5, 0x3 ;  /* 0x0000000507067291 */ /* 0x000fe2000f8e18ff */
[----:B--2---:R-:W-:-:S04]  /*3810*/  LOP3.LUT R2, R11, UR8, RZ, 0x3c, !PT ;  /* 0x000000080b027c12 */ /* 0x004fc8000f8e3cff */
[----:B------:R-:W-:-:S04]  /*3820*/  SHF.L.U32 R3, R2, 0x1f, RZ ;  /* 0x0000001f02037819 */ /* 0x000fc800000006ff */
[----:B------:R-:W1:Y:S02]  /*3830*/  SYNCS.PHASECHK.TRANS64.TRYWAIT P0, [UR6], R3 ;  /* 0x00000003ff0075a7 */ /* 0x000e640008001106 */
[----:B-1----:R-:W-:Y:S05]  /*3840*/  @!P0 BRA `(.L_x_65) ;  /* 0x0000004400f48947 */ /* 0x002fea0003800000 */
.L_x_151:
        /* <DEDUP_REMOVED lines=9> */
.L_x_153:
[----:B------:R-:W-:-:S04]  /*38e0*/  UIADD3 UR7, UPT, UPT, UR7, 0x1, URZ ;  /* 0x0000000107077890 */ /* 0x000fc8000fffe0ff */
[----:B------:R-:W-:-:S04]  /*38f0*/  UISETP.NE.AND UP0, UPT, UR7, 0x4, UPT ;  /* 0x000000040700788c */ /* 0x000fc8000bf05270 */
[----:B------:R-:W-:Y:S02]  /*3900*/  USEL UR6, URZ, 0x1, UP0 ;  /* 0x00000001ff067887 */ /* 0x000fe40008000000 */
[----:B------:R-:W-:-:S04]  /*3910*/  USEL UR7, UR7, URZ, UP0 ;  /* 0x000000ff07077287 */ /* 0x000fc80008000000 */
[----:B------:R-:W-:Y:S01]  /*3920*/  ULEA UR7, UR7, UR5, 0x3 ;  /* 0x0000000507077291 */ /* 0x000fe2000f8e18ff */
[----:B------:R-:W-:-:S04]  /*3930*/  LOP3.LUT R2, R2, UR6, RZ, 0x3c, !PT ;  /* 0x0000000602027c12 */ /* 0x000fc8000f8e3cff */
[----:B------:R-:W-:-:S04]  /*3940*/  SHF.L.U32 R2, R2, 0x1f, RZ ;  /* 0x0000001f02027819 */ /* 0x000fc800000006ff */
[----:B------:R-:W2:Y:S02]  /*3950*/  SYNCS.PHASECHK.TRANS64.TRYWAIT P0, [UR7], R2 ;  /* 0x00000002ff0075a7 */ /* 0x000ea40008001107 */
[----:B--2---:R-:W-:Y:S05]  /*3960*/  @!P0 BRA `(.L_x_67) ;  /* 0x0000004400dc8947 */ /* 0x004fea0003800000 */
.L_x_155:
[----:B------:R-:W-:Y:S01]  /*3970*/  NOP ;  /* 0x0000000000007918 */ /* 0x000fe20000000000 */
[----:B-1----:R-:W1:Y:S01]  /*3980*/  LDS R0, [UR4+0x14] ;  /* 0x00001404ff007984 */ /* 0x002e620008000800 */
[----:B------:R-:W-:Y:S01]  /*3990*/  ULOP3.LUT UR6, UR16, 0xffff, URZ, 0xc0, !UPT ;  /* 0x0000ffff10067892 */ /* 0x000fe2000f8ec0ff */
[----:B------:R-:W-:Y:S01]  /*39a0*/  UMOV UR8, 0xffff ;  /* 0x0000ffff00087882 */ /* 0x000fe20000000000 */
[----:B------:R-:W-:Y:S02]  /*39b0*/  UMOV UR5, 0x1 ;  /* 0x0000000100057882 */ /* 0x000fe40000000000 */
[----:B------:R-:W-:-:S04]  /*39c0*/  USHF.R.U32.HI UR6, URZ, 0x5, UR6 ;  /* 0x00000005ff067899 */ /* 0x000fc80008011606 */
[----:B------:R-:W-:Y:S02]  /*39d0*/  USHF.L.U32 UR8, UR8, UR6, URZ ;  /* 0x0000000608087299 */ /* 0x000fe400080006ff */
[----:B------:R-:W-:-:S04]  /*39e0*/  USHF.L.U32 UR5, UR5, UR6, URZ ;  /* 0x0000000605057299 */ /* 0x000fc800080006ff */
[----:B-1----:R-:W-:-:S04]  /*39f0*/  LOP3.LUT R0, R0, UR8, RZ, 0xc0, !PT ;  /* 0x0000000800007c12 */ /* 0x002fc8000f8ec0ff */
[----:B------:R-:W-:-:S13]  /*3a00*/  ISETP.NE.AND P0, PT, R0, UR8, PT ;  /* 0x0000000800007c0c */ /* 0x000fda000bf05270 */
[----:B------:R-:W-:Y:S05]  /*3a10*/  @P0 BRA `(.L_x_68) ;  /* 0x0000000000580947 */ /* 0x000fea0003800000 */
[----:B------:R-:W1:Y:S02]  /*3a20*/  LDS R0, [UR4+0x18] ;  /* 0x00001804ff007984 */ /* 0x000e640008000800 */
[----:B-1----:R-:W-:-:S04]  /*3a30*/  LOP3.LUT R0, R0, UR5, RZ, 0xc0, !PT ;  /* 0x0000000500007c12 */ /* 0x002fc8000f8ec0ff */
[----:B------:R-:W-:-:S13]  /*3a40*/  ISETP.NE.AND P0, PT, R0, UR5, PT ;  /* 0x0000000500007c0c */ /* 0x000fda000bf05270 */
[----:B------:R-:W-:Y:S05]  /*3a50*/  @P0 BRA `(.L_x_69) ;  /* 0x00000000003c0947 */ /* 0x000fea0003800000 */
[----:B------:R-:W1:Y:S01]  /*3a60*/  S2R R2, SR_LANEID ;  /* 0x0000000000027919 */ /* 0x000e620000000000 */
[----:B------:R-:W-:Y:S01]  /*3a70*/  ULOP3.LUT UR8, URZ, UR8, URZ, 0x33, !UPT ;  /* 0x00000008ff087292 */ /* 0x000fe2000f8e33ff */
[----:B------:R-:W-:Y:S02]  /*3a80*/  VOTEU.ANY UR7, UPT, PT ;  /* 0x0000000000077886 */ /* 0x000fe400038e0100 */
[----:B------:R-:W-:-:S03]  /*3a90*/  UFLO.U32 UR7, UR7 ;  /* 0x00000007000772bd */ /* 0x000fc600080e0000 */
[----:B------:R-:W-:-:S04]  /*3aa0*/  IMAD.U32 R0, RZ, RZ, UR8 ;  /* 0x00000008ff007e24 */ /* 0x000fc8000f8e00ff */
[----:B------:R2:W4:Y:S02]  /*3ab0*/  REDUX UR6, R0 ;  /* 0x00000000000673c4 */ /* 0x0005240000000000 */
[----:B------:R1:W-:Y:S02]  /*3ac0*/  UTCATOMSWS.AND URZ, UR8 ;  /* 0x0000000800ff79e3 */ /* 0x0003e40008000000 */
[----:B-1----:R-:W-:Y:S02]  /*3ad0*/  ISETP.EQ.U32.AND P0, PT, R2, UR7, PT ;  /* 0x0000000702007c0c */ /* 0x002fe4000bf02070 */
[----:B--2---:R-:W-:Y:S02]  /*3ae0*/  LOP3.LUT R0, RZ, UR5, RZ, 0x33, !PT ;  /* 0x00000005ff007c12 */ /* 0x004fe4000f8e33ff */
[----:B----4-:R-:W-:Y:S02]  /*3af0*/  MOV R2, UR6 ;  /* 0x0000000600027c02 */ /* 0x010fe40008000f00 */
[----:B------:R-:W1:Y:S07]  /*3b00*/  REDUX UR5, R0 ;  /* 0x00000000000573c4 */ /* 0x000e6e0000000000 */
[----:B------:R2:W-:Y:S01]  /*3b10*/  @P0 ATOMS.AND RZ, [UR4+0x14], R2 ;  /* 0x00001402ffff098c */ /* 0x0005e2000a800004 */
[----:B-1----:R-:W-:-:S05]  /*3b20*/  IMAD.U32 R0, RZ, RZ, UR5 ;  /* 0x00000005ff007e24 */ /* 0x002fca000f8e00ff */
[----:B------:R2:W-:Y:S01]  /*3b30*/  @P0 ATOMS.AND RZ, [UR4+0x18], R0 ;  /* 0x00001800ffff098c */ /* 0x0005e2000a800004 */
[----:B------:R-:W-:Y:S05]  /*3b40*/  BRA `(.L_x_70) ;  /* 0x0000000000147947 */ /* 0x000fea0003800000 */
.L_x_69:
[----:B------:R-:W-:Y:S02]  /*3b50*/  MOV R2, 0x3b70 ;  /* 0x00003b7000027802 */ /* 0x000fe40000000f00 */
[----:B---3-5:R-:W-:Y:S05]  /*3b60*/  CALL.REL.NOINC `($__internal_0_$__cuda_sm10x_tcgen05_guardrail_trap_col_being_dealloced_not_returned_by_alloc) ;  /* 0x0000004800507944 */ /* 0x028fea0003c00000 */
[----:B------:R-:W-:Y:S05]  /*3b70*/  BRA `(.L_x_70) ;  /* 0x0000000000087947 */ /* 0x000fea0003800000 */
.L_x_68:
[----:B------:R-:W-:Y:S02]  /*3b80*/  MOV R2, 0x3ba0 ;  /* 0x00003ba000027802 */ /* 0x000fe40000000f00 */
[----:B---3-5:R-:W-:Y:S05]  /*3b90*/  CALL.REL.NOINC `($__internal_2_$__cuda_sm10x_tcgen05_guardrail_trap_unallocated_columns_being_dealloced) ;  /* 0x00000048005c7944 */ /* 0x028fea0003c00000 */
.L_x_70:
[----:B------:R-:W-:Y:S01]  /*3ba0*/  NOP ;  /* 0x0000000000007918 */ /* 0x000fe20000000000 */
[----:B------:R-:W-:Y:S05]  /*3bb0*/  EXIT ;  /* 0x000000000000794d */ /* 0x000fea0003800000 */
.L_x_52:
[----:B------:R-:W-:-:S09]  /*3bc0*/  UISETP.NE.OR UP2, UPT, UR6, 0x3, UP2 ;  /* 0x000000030600788c */ /* 0x000fd20009745670 */
[----:B------:R-:W-:Y:S05]  /*3bd0*/  BRA.U UP2, `(.L_x_71) ;  /* 0x0000000d02b07547 */ /* 0x000fea000b800000 */
[----:B------:R-:W1:Y:S01]  /*3be0*/  LDC R0, c[0x0][0xb30] ;  /* 0x0002cc00ff007b82 */ /* 0x000e620000000800 */
[----:B------:R-:W2:Y:S01]  /*3bf0*/  LDCU.64 UR6, c[0x0][0x888] ;  /* 0x00011100ff0677ac */ /* 0x000ea20008000a00 */
[----:B------:R-:W-:Y:S02]  /*3c00*/  HFMA2 R27, -RZ, RZ, 0, 0 ;  /* 0x00000000ff1b7431 */ /* 0x000fe400000001ff */
[----:B------:R-:W-:Y:S01]  /*3c10*/  IMAD.MOV.U32 R29, RZ, RZ, 0x1 ;  /* 0x00000001ff1d7424 */ /* 0x000fe200078e00ff */
[----:B------:R-:W-:Y:S01]  /*3c20*/  MOV R25, 0x2000 ;  /* 0x0000200000197802 */ /* 0x000fe20000000f00 */
[----:B------:R-:W4:Y:S01]  /*3c30*/  LDCU.64 UR4, c[0x0][0x890] ;  /* 0x00011200ff0477ac */ /* 0x000f220008000a00 */
[----:B------:R-:W-:Y:S01]  /*3c40*/  IMAD.MOV.U32 R28, RZ, RZ, RZ ;  /* 0x000000ffff1c7224 */ /* 0x000fe200078e00ff */
[----:B------:R-:W3:Y:S01]  /*3c50*/  LDC R24, c[0x0][0x370] ;  /* 0x0000dc00ff187b82 */ /* 0x000ee20000000800 */
[----:B------:R-:W-:-:S07]  /*3c60*/  UPLOP3.LUT UP0, UPT, UPT, UPT, UPT, 0x40, 0x4 ;  /* 0x000000000004789c */ /* 0x000fce0003f0e870 */
[----:B------:R-:W3:Y:S01]  /*3c70*/  LDC R5, c[0x0][0xb0c] ;  /* 0x0002c300ff057b82 */ /* 0x000ee20000000800 */
[----:B--2---:R-:W-:-:S03]  /*3c80*/  UISETP.NE.U32.AND UP2, UPT, UR6, URZ, UPT ;  /* 0x000000ff0600728c */ /* 0x004fc6000bf45070 */
[----:B------:R-:W-:Y:S01]  /*3c90*/  UMOV UR6, 0x400 ;  /* 0x0000040000067882 */ /* 0x000fe20000000000 */
[----:B----4-:R-:W-:-:S03]  /*3ca0*/  UISETP.NE.U32.AND UP5, UPT, UR4, URZ, UPT ;  /* 0x000000ff0400728c */ /* 0x010fc6000bfa5070 */
[----:B------:R-:W2:Y:S01]  /*3cb0*/  LDC R18, c[0x0][0xb20] ;  /* 0x0002c800ff127b82 */ /* 0x000ea20000000800 */
[----:B-1----:R-:W-:Y:S01]  /*3cc0*/  ISETP.NE.AND P1, PT, R0, 0x1, PT ;  /* 0x000000010000780c */ /* 0x002fe20003f25270 */
[----:B------:R-:W-:Y:S02]  /*3cd0*/  UISETP.NE.AND.EX UP2, UPT, UR7, URZ, UPT, UP2 ;  /* 0x000000ff0700728c */ /* 0x000fe4000bf45320 */
[----:B------:R-:W-:Y:S02]  /*3ce0*/  ULEA UR6, UR46, UR6, 0x18 ;  /* 0x000000062e067291 */ /* 0x000fe4000f8ec0ff */
[----:B------:R-:W-:Y:S02]  /*3cf0*/  UISETP.NE.AND.EX UP5, UPT, UR5, URZ, UPT, UP5 ;  /* 0x000000ff0500728c */ /* 0x000fe4000bfa5350 */
[----:B------:R-:W1:Y:S01]  /*3d00*/  LDC.64 R30, c[0x0][0x348] ;  /* 0x0000d200ff1e7b82 */ /* 0x000e620000000a00 */
[----:B------:R-:W-:-:S07]  /*3d10*/  UMOV UR7, URZ ;  /* 0x000000ff00077c82 */ /* 0x000fce0008000000 */
[----:B------:R-:W4:Y:S08]  /*3d20*/  LDC.64 R16, c[0x0][0xb10] ;  /* 0x0002c400ff107b82 */ /* 0x000f300000000a00 */
[----:B------:R-:W1:Y:S08]  /*3d30*/  LDC.64 R8, c[0x0][0xb18] ;  /* 0x0002c600ff087b82 */ /* 0x000e700000000a00 */
[----:B------:R-:W1:Y:S08]  /*3d40*/  LDC.64 R6, c[0x0][0xb28] ;  /* 0x0002ca00ff067b82 */ /* 0x000e700000000a00 */
[----:B--23--:R-:W1:Y:S02]  /*3d50*/  LDC R19, c[0x0][0x374] ;  /* 0x0000dd00ff137b82 */ /* 0x00ce640000000800 */
.L_x_80:
[C---:B------:R-:W-:Y:S02]  /*3d60*/  LEA R0, R28.reuse, UR6, 0x3 ;  /* 0x000000061c007c11 */ /* 0x040fe4000f8e18ff */
[----:B------:R-:W-:Y:S02]  /*3d70*/  SHF.L.U32 R2, R27, 0x1f, RZ ;  /* 0x0000001f1b027819 */ /* 0x000fe400000006ff */
[----:B------:R-:W-:Y:S02]  /*3d80*/  LEA R20, R28, UR6, 0x4 ;  /* 0x000000061c147c11 */ /* 0x000fe4000f8e20ff */
[----:B--2---:R-:W2:Y:S02]  /*3d90*/  SYNCS.PHASECHK.TRANS64.TRYWAIT P0, [R0+URZ+0xc0], R2 ;  /* 0x0000c002000075a7 */ /* 0x004ea400080011ff */
[----:B--2---:R-:W-:Y:S05]  /*3da0*/  @!P0 BRA `(.L_x_72) ;  /* 0x0000004000e48947 */ /* 0x004fea0003800000 */
.L_x_156:
[----:B------:R-:W-:Y:S01]  /*3db0*/  ISETP.GE.AND P0, PT, R40, 0x1, PT ;  /* 0x000000012800780c */ /* 0x000fe20003f06270 */
[----:B------:R-:W3:Y:S01]  /*3dc0*/  LDS.128 R20, [R20+0x150] ;  /* 0x0001500014147984 */ /* 0x000ee20000000c00 */
[----:B--2---:R-:W-:Y:S01]  /*3dd0*/  VIADD R0, R0, 0xd0 ;  /* 0x000000d000007836 */ /* 0x004fe20000000000 */
[----:B------:R-:W-:Y:S01]  /*3de0*/  @!PT LDS RZ, [RZ] ;  /* 0x00000000fffff984 */ /* 0x000fe20000000800 */
[----:B------:R-:W-:Y:S01]  /*3df0*/  @!PT LDS RZ, [RZ] ;  /* 0x00000000fffff984 */ /* 0x000fe20000000800 */
[----:B------:R-:W-:Y:S01]  /*3e00*/  @!PT LDS RZ, [RZ] ;  /* 0x00000000fffff984 */ /* 0x000fe20000000800 */
[----:B------:R-:W-:Y:S01]  /*3e10*/  @!PT LDS RZ, [RZ] ;  /* 0x00000000fffff984 */ /* 0x000fe20000000800 */
[----:B------:R2:W-:Y:S06]  /*3e20*/  MEMBAR.ALL.CTA ;  /* 0x0000000000007992 */ /* 0x0005ec0000008000 */
[----:B--2---:R-:W2:Y:S01]  /*3e30*/  FENCE.VIEW.ASYNC.S ;  /* 0x00000000000073c6 */ /* 0x004ea20000000000 */
[----:B------:R-:W-:Y:S04]  /*3e40*/  PRMT R0, RZ, 0x654, R0 ;  /* 0x00000654ff007816 */ /* 0x000fe80000000000 */
[----:B--2---:R2:W-:Y:S01]  /*3e50*/  SYNCS.ARRIVE.TRANS64.RED.A1T0 RZ, [R0+URZ], RZ ;  /* 0x000000ff00ff79a7 */ /* 0x0045e200081004ff */
[----:B---3--:R-:W-:Y:S11]  /*3e60*/  LOP3.LUT P3, RZ, R22, 0x1, RZ, 0xc0, !PT ;  /* 0x0000000116ff7812 */ /* 0x008ff6000786c0ff */
[----:B------:R-:W-:Y:S02]  /*3e70*/  @!UPT UIADD3 URZ, UPT, UPT, URZ, URZ, URZ ;  /* 0x000000fffffff290 */ /* 0x000fe4000fffe0ff */
[----:B------:R-:W-:Y:S02]  /*3e80*/  @P3 MOV R13, R20 ;  /* 0x00000014000d3202 */ /* 0x000fe40000000f00 */
[----:B------:R-:W-:Y:S01]  /*3e90*/  @P3 LOP3.LUT R12, R21, 0xffff, RZ, 0xc0, !PT ;  /* 0x0000ffff150c3812 */ /* 0x000fe200078ec0ff */
[----:B--2---:R-:W-:Y:S06]  /*3ea0*/  @!P0 BRA `(.L_x_73) ;  /* 0x0000000000a48947 */ /* 0x004fec0003800000 */
[-C--:B-1----:R-:W-:Y:S01]  /*3eb0*/  IMAD.HI.U32 R0, R19, R9.reuse, RZ ;  /* 0x0000000913007227 */ /* 0x082fe200078e00ff */
[----:B------:R-:W-:Y:S02]  /*3ec0*/  ISETP.NE.AND P0, PT, R8, 0x1, PT ;  /* 0x000000010800780c */ /* 0x000fe40003f05270 */
[----:B------:R-:W-:Y:S01]  /*3ed0*/  ISETP.NE.AND P2, PT, R40, 0x1, PT ;  /* 0x000000012800780c */ /* 0x000fe20003f45270 */
[----:B----4-:R-:W-:Y:S01]  /*3ee0*/  IMAD.HI.U32 R11, R24, R16, RZ ;  /* 0x00000010180b7227 */ /* 0x010fe200078e00ff */
[----:B------:R-:W-:Y:S02]  /*3ef0*/  SHF.R.U32.HI R0, RZ, R18, R0 ;  /* 0x00000012ff007219 */ /* 0x000fe40000011600 */
[----:B------:R-:W-:Y:S01]  /*3f00*/  ISETP.NE.AND P4, PT, R5, 0x1, PT ;  /* 0x000000010500780c */ /* 0x000fe20003f85270 */
[----:B------:R-:W-:Y:S01]  /*3f10*/  IMAD.HI.U32 R15, R12, R9, RZ ;  /* 0x000000090c0f7227 */ /* 0x000fe200078e00ff */
[----:B------:R-:W-:Y:S02]  /*3f20*/  SHF.R.U32.HI R11, RZ, R17, R11 ;  /* 0x00000011ff0b7219 */ /* 0x000fe4000001160b */
[----:B------:R-:W-:Y:S01]  /*3f30*/  SEL R0, R19, R0, !P0 ;  /* 0x0000000013007207 */ /* 0x000fe20004000000 */
[----:B------:R-:W-:Y:S01]  /*3f40*/  IMAD.HI.U32 R14, R13, R16, RZ ;  /* 0x000000100d0e7227 */ /* 0x000fe200078e00ff */
[----:B------:R-:W-:Y:S03]  /*3f50*/  SEL R11, R24, R11, !P4 ;  /* 0x0000000b180b7207 */ /* 0x000fe60006000000 */
[-C--:B------:R-:W-:Y:S01]  /*3f60*/  IMAD.HI.U32 R10, R0, R6.reuse, RZ ;  /* 0x00000006000a7227 */ /* 0x080fe200078e00ff */
[----:B------:R-:W-:Y:S03]  /*3f70*/  SHF.R.U32.HI R14, RZ, R17, R14 ;  /* 0x00000011ff0e7219 */ /* 0x000fe6000001160e */
[----:B------:R-:W-:Y:S01]  /*3f80*/  IMAD.HI.U32 R2, R11, R6, RZ ;  /* 0x000000060b027227 */ /* 0x000fe200078e00ff */
[-C--:B------:R-:W-:Y:S02]  /*3f90*/  @P2 SHF.R.U32.HI R0, RZ, R7.reuse, R10 ;  /* 0x00000007ff002219 */ /* 0x080fe4000001160a */
[----:B------:R-:W-:Y:S02]  /*3fa0*/  SHF.R.U32.HI R10, RZ, R18, R15 ;  /* 0x00000012ff0a7219 */ /* 0x000fe4000001160f */
[----:B------:R-:W-:Y:S01]  /*3fb0*/  @P2 SHF.R.U32.HI R11, RZ, R7, R2 ;  /* 0x00000007ff0b2219 */ /* 0x000fe20000011602 */
[----:B------:R-:W-:Y:S01]  /*3fc0*/  IMAD R0, R40, R0, RZ ;  /* 0x0000000028007224 */ /* 0x000fe200078e02ff */
[----:B------:R-:W-:Y:S02]  /*3fd0*/  SEL R10, R12, R10, !P0 ;  /* 0x0000000a0c0a7207 */ /* 0x000fe40004000000 */
[----:B------:R-:W-:Y:S01]  /*3fe0*/  SEL R2, R13, R14, !P4 ;  /* 0x0000000e0d027207 */ /* 0x000fe20006000000 */
[----:B------:R-:W-:Y:S01]  /*3ff0*/  IMAD R14, R40, R11, RZ ;  /* 0x0000000b280e7224 */ /* 0x000fe200078e02ff */
[C---:B------:R-:W-:Y:S01]  /*4000*/  ISETP.GE.AND P0, PT, R10.reuse, R0, PT ;  /* 0x000000000a00720c */ /* 0x040fe20003f06270 */
[----:B------:R-:W-:Y:S03]  /*4010*/  IMAD.HI.U32 R0, R10, R6, RZ ;  /* 0x000000060a007227 */ /* 0x000fe600078e00ff */
[----:B------:R-:W-:Y:S02]  /*4020*/  ISETP.GE.OR P0, PT, R2, R14, P0 ;  /* 0x0000000e0200720c */ /* 0x000fe40000706670 */
[-C--:B------:R-:W-:Y:S04]  /*4030*/  SHF.R.U32.HI R0, RZ, R7.reuse, R0 ;  /* 0x00000007ff007219 */ /* 0x080fe80000011600 */
[----:B------:R-:W-:Y:S05]  /*4040*/  SEL R15, R10, R0, !P2 ;  /* 0x000000000a0f7207 */ /* 0x000fea0005000000 */
[----:B------:R-:W-:Y:S02]  /*4050*/  IMAD.MOV R14, RZ, RZ, -R15 ;  /* 0x000000ffff0e7224 */ /* 0x000fe400078e0a0f */
[----:B------:R-:W-:Y:S04]  /*4060*/  @!P0 IMAD.HI.U32 R0, R2, R6, RZ ;  /* 0x0000000602008227 */ /* 0x000fe800078e00ff */
[----:B------:R-:W-:Y:S01]  /*4070*/  IMAD R14, R40, R14, R10 ;  /* 0x0000000e280e7224 */ /* 0x000fe200078e020a */
[----:B------:R-:W-:Y:S04]  /*4080*/  @!P0 SHF.R.U32.HI R0, RZ, R7, R0 ;  /* 0x00000007ff008219 */ /* 0x000fe80000011600 */
[----:B------:R-:W-:Y:S04]  /*4090*/  @!P0 SEL R0, R2, R0, !P2 ;  /* 0x0000000002008207 */ /* 0x000fe80005000000 */
[----:B------:R-:W-:Y:S01]  /*40a0*/  @!P0 IADD3 R15, PT, PT, R15, -R0, RZ ;  /* 0x800000000f0f8210 */ /* 0x000fe20007ffe0ff */
[----:B------:R-:W-:Y:S01]  /*40b0*/  @!P0 IMAD R0, R11, R14, R0 ;  /* 0x0000000e0b008224 */ /* 0x000fe200078e0200 */
[----:B------:R-:W-:Y:S01]  /*40c0*/  IADD3 R11, PT, PT, -R10, RZ, RZ ;  /* 0x000000ff0a0b7210 */ /* 0x000fe20007ffe1ff */
[--C-:B------:R-:W-:Y:S02]  /*40d0*/  IMAD.MOV R14, RZ, RZ, -R2.reuse ;  /* 0x000000ffff0e7224 */ /* 0x100fe400078e0a02 */
[----:B------:R-:W-:Y:S02]  /*40e0*/  @!P0 IMAD R10, R15, R40, R2 ;  /* 0x000000280f0a8224 */ /* 0x000fe400078e0202 */
[----:B------:R-:W-:Y:S02]  /*40f0*/  @!P0 IMAD.MOV.U32 R2, RZ, RZ, R0 ;  /* 0x000000ffff028224 */ /* 0x000fe400078e0000 */
[----:B------:R-:W-:Y:S02]  /*4100*/  IMAD R13, R5, R14, R13 ;  /* 0x0000000e050d7224 */ /* 0x000fe400078e020d */
[----:B------:R-:W-:Y:S02]  /*4110*/  IMAD R12, R8, R11, R12 ;  /* 0x0000000b080c7224 */ /* 0x000fe400078e020c */
[----:B------:R-:W-:Y:S02]  /*4120*/  IMAD R13, R2, R5, R13 ;  /* 0x00000005020d7224 */ /* 0x000fe400078e020d */
[----:B------:R-:W-:Y:S02]  /*4130*/  IMAD R12, R10, R8, R12 ;  /* 0x000000080a0c7224 */ /* 0x000fe400078e020c */
.L_x_73:
[----:B------:R-:W-:Y:S05]  /*4140*/  BRA.U UP0, `(.L_x_74) ;  /* 0x0000000100107547 */ /* 0x000fea000b800000 */
[----:B------:R-:W-:Y:S04]  /*4150*/  MOV R2, UR14 ;  /* 0x0000000e00027c02 */ /* 0x000fe80008000f00 */
[----:B------:R-:W-:Y:S04]  /*4160*/  SHF.L.U32 R2, R2, 0x1f, RZ ;  /* 0x0000001f02027819 */ /* 0x000fe800000006ff */
[----:B------:R-:W2:Y:S02]  /*4170*/  SYNCS.PHASECHK.TRANS64.TRYWAIT P0, [UR6+0xb8], R2 ;  /* 0x0000b802ff0075a7 */ /* 0x000ea40008001106 */
[----:B--2---:R-:W-:Y:S05]  /*4180*/  @!P0 BRA `(.L_x_75) ;  /* 0x0000004000008947 */ /* 0x004fea0003800000 */
.L_x_74:
[----:B------:R-:W-:Y:S02]  /*4190*/  R2UR UR11, R4 ;  /* 0x00000000040b72ca */ /* 0x000fe400000e0000 */
[----:B------:R-:W-:Y:S02]  /*41a0*/  R2UR UR10, R3 ;  /* 0x00000000030a72ca */ /* 0x000fe400000e0000 */
[----:B------:R-:W-:Y:S04]  /*41b0*/  ISETP.NE.U32.AND P2, PT, RZ, UR4, PT ;  /* 0x00000004ff007c0c */ /* 0x000fe8000bf45070 */
[----:B------:R-:W-:Y:S05]  /*41c0*/  ISETP.NE.AND.EX P2, PT, RZ, UR5, PT, P2 ;  /* 0x00000005ff007c0c */ /* 0x000fea000bf45320 */
[----:B------:R-:W-:Y:S02]  /*41d0*/  USHF.L.U32 UR11, UR11, 0x7, URZ ;  /* 0x000000070b0b7899 */ /* 0x000fe400080006ff */
[----:B------:R-:W-:Y:S01]  /*41e0*/  USHF.L.U32 UR10, UR10, 0x6, URZ ;  /* 0x000000060a0a7899 */ /* 0x000fe200080006ff */
[----:B------:R-:W-:Y:S11]  /*41f0*/  BRA.U !UP5, `(.L_x_76) ;  /* 0x000000010d347547 */ /* 0x000ff6000b800000 */
[----:B------:R-:W-:Y:S01]  /*4200*/  UPLOP3.LUT UP3, UPT, UPT, UPT, UP2, 0x80, 0x8 ;  /* 0x000000000008789c */ /* 0x000fe20003f6f020 */
[----:B--2---:R-:W-:Y:S02]  /*4210*/  HFMA2 R0, -RZ, RZ, 0, 5.9604644775390625e-08 ;  /* 0x00000001ff007431 */ /* 0x004fe400000001ff */
[----:B------:R-:W-:Y:S03]  /*4220*/  IMAD.MOV.U32 R98, RZ, RZ, 0x1 ;  /* 0x00000001ff627424 */ /* 0x000fe600078e00ff */
[----:B------:R-:W-:Y:S05]  /*4230*/  PLOP3.LUT P0, PT, PT, PT, UP3, 0x80, 0x8 ;  /* 0x000000000008781c */ /* 0x000fea0003f0f038 */
[----:B------:R-:W2:Y:S01]  /*4240*/  @UP3 LDCU.64 UR12, c[0x0][0x888] ;  /* 0x00011100ff0c37ac */ /* 0x000ea20008000a00 */
[----:B------:R-:W-:Y:S07]  /*4250*/  @UP3 UIMAD UR8, UR36, UR4, URZ ;  /* 0x00000004240832a4 */ /* 0x000fee000f8e02ff */
[----:B------:R-:W-:Y:S01]  /*4260*/  @!P0 PRMT R98, R0, 0x7610, R98 ;  /* 0x0000761000628816 */ /* 0x000fe20000000062 */
[----:B--2---:R-:W-:Y:S03]  /*4270*/  @UP3 UIMAD.WIDE UR12, UR8, 0x4, UR12 ;  /* 0x00000004080c38a5 */ /* 0x004fe6000f8e020c */
[----:B------:R-:W2:Y:S03]  /*4280*/  @!UP3 LDCU UR8, c[0x0][0x880] ;  /* 0x00011000ff08b7ac */ /* 0x000ea60008000800 */
[----:B-----5:R-:W-:Y:S01]  /*4290*/  IMAD.U32 R48, RZ, RZ, UR12 ;  /* 0x0000000cff307e24 */ /* 0x020fe2000f8e00ff */
[----:B------:R-:W-:Y:S05]  /*42a0*/  MOV R49, UR13 ;  /* 0x0000000d00317c02 */ /* 0x000fea0008000f00 */
[----:B------:R3:W5:Y:S02]  /*42b0*/  @P0 LDG.E R48, desc[UR48][R48.64] ;  /* 0x0000003030300981 */ /* 0x000764000c1e1900 */
[----:B--23--:R-:W-:Y:S07]  /*42c0*/  @!P0 IMAD.U32 R48, RZ, RZ, UR8 ;  /* 0x00000008ff308e24 */ /* 0x00cfee000f8e00ff */
.L_x_76:
[----:B-----5:R-:W-:Y:S01]  /*42d0*/  @!P2 FSETP.EQ.AND P0, PT, R48, RZ, PT ;  /* 0x000000ff3000a20b */ /* 0x020fe20003f02000 */
[----:B------:R-:W-:Y:S01]  /*42e0*/  @!UPT UIADD3 URZ, UPT, UPT, URZ, URZ, URZ ;  /* 0x000000fffffff290 */ /* 0x000fe2000fffe0ff */
[----:B------:R-:W-:Y:S11]  /*42f0*/  @!P2 BRA `(.L_x_77) ;  /* 0x000000000014a947 */ /* 0x000ff60003800000 */
[----:B------:R-:W-:Y:S02]  /*4300*/  LOP3.LUT P2, RZ, R98, 0xff, RZ, 0xc0, !PT ;  /* 0x000000ff62ff7812 */ /* 0x000fe4000784c0ff */
[----:B------:R-:W-:Y:S04]  /*4310*/  PLOP3.LUT P0, PT, PT, PT, UP3, 0x80, 0x8 ;  /* 0x000000000008781c */ /* 0x000fe80003f0f038 */
[----:B------:R-:W-:Y:S07]  /*4320*/  PLOP3.LUT P0, PT, P0, PT, PT, 0x8, 0x80 ;  /* 0x000000000080781c */ /* 0x000fee000070e170 */
[----:B------:R-:W-:Y:S11]  /*4330*/  @P2 FSETP.EQ.AND P0, PT, R48, RZ, PT ;  /* 0x000000ff3000220b */ /* 0x000ff60003f02000 */
[----:B------:R-:W-:Y:S02]  /*4340*/  @!UPT UIADD3 URZ, UPT, UPT, URZ, URZ, URZ ;  /* 0x000000fffffff290 */ /* 0x000fe4000fffe0ff */
.L_x_77:
[----:B------:R-:W-:Y:S01]  /*4350*/  ULEA UR15, UR7, UR6, 0x3 ;  /* 0x00000006070f7291 */ /* 0x000fe2000f8e18ff */
[----:B------:R-:W-:Y:S02]  /*4360*/  SHF.L.U32 R4, R29, 0x1f, RZ ;  /* 0x0000001f1d047819 */ /* 0x000fe400000006ff */
[----:B------:R-:W-:Y:S04]  /*4370*/  ELECT P4, URZ, PT ;  /* 0x0000000000ff782f */ /* 0x000fe80003880000 */
[----:B------:R-:W-:Y:S02]  /*4380*/  PLOP3.LUT P4, PT, P0, P4, PT, 0xf2, 0x2f ;  /* 0x00000000002f781c */ /* 0x000fe40000789e72 */
[----:B------:R-:W3:Y:S11]  /*4390*/  SYNCS.PHASECHK.TRANS64.TRYWAIT P2, [UR15+0x98], R4 ;  /* 0x00009804ff0075a7 */ /* 0x000ef6000804110f */
[----:B-1----:R-:W-:Y:S05]  /*43a0*/  @!P4 IADD3 R3, P0, PT, R30, 0x580, RZ ;  /* 0x000005801e03c810 */ /* 0x002fea0007f1e0ff */
[----:B--2---:R-:W-:Y:S01]  /*43b0*/  @!P4 IMAD.X R2, RZ, RZ, R31, P0 ;  /* 0x000000ffff02c224 */ /* 0x004fe200000e061f */
[----:B---3--:R-:W-:Y:S07]  /*43c0*/  @!P2 BRA `(.L_x_78) ;  /* 0x0000003c0088a947 */ /* 0x008fee0003800000 */
.L_x_159:
[----:B------:R-:W2:Y:S01]  /*43d0*/  LDC.64 R14, c[0x0][0xb10] ;  /* 0x0002c400ff0e7b82 */ /* 0x000ea20000000a00 */
[----:B------:R-:W-:Y:S01]  /*43e0*/  @!P4 R2UR UR9, R3 ;  /* 0x000000000309c2ca */ /* 0x000fe200000e0000 */
[----:B------:R-:W-:Y:S01]  /*43f0*/  VOTEU.ALL UP1, P4 ;  /* 0x0000000000ff7886 */ /* 0x000fe20002020000 */
[----:B------:R-:W-:Y:S01]  /*4400*/  @!P4 R2UR UR8, R2 ;  /* 0x000000000208c2ca */ /* 0x000fe200000e0000 */
[----:B------:R-:W-:Y:S01]  /*4410*/  VOTEU.ALL UP0, P4 ;  /* 0x0000000000ff7886 */ /* 0x000fe20002000000 */
[----:B-1----:R-:W-:Y:S03]  /*4420*/  @!P4 IMAD.MOV.U32 R0, RZ, RZ, 0x2000 ;  /* 0x00002000ff00c424 */ /* 0x002fe600078e00ff */
[----:B------:R-:W1:Y:S01]  /*4430*/  LDC.64 R10, c[0x0][0xb18] ;  /* 0x0002c600ff0a7b82 */ /* 0x000e620000000a00 */
[----:B------:R-:W-:Y:S01]  /*4440*/  UMOV UR20, 0x0 ;  /* 0x0000000000147882 */ /* 0x000fe20000000000 */
[----:B------:R-:W-:Y:S01]  /*4450*/  UMOV UR21, 0x10000000 ;  /* 0x1000000000157882 */ /* 0x000fe20000000000 */
[----:B------:R-:W-:Y:S01]  /*4460*/  UMOV UR12, UR36 ;  /* 0x00000024000c7c82 */ /* 0x000fe20008000000 */
[----:B------:R-:W-:Y:S01]  /*4470*/  UIADD3 UR13, UPT, UPT, UR7, 0x1, URZ ;  /* 0x00000001070d7890 */ /* 0x000fe2000fffe0ff */
[----:B------:R-:W-:Y:S01]  /*4480*/  @P3 SHF.R.U32.HI R26, RZ, 0x10, R21 ;  /* 0x00000010ff1a3819 */ /* 0x000fe20000011615 */
[----:B------:R-:W-:Y:S02]  /*4490*/  VIADD R28, R28, 0x1 ;  /* 0x000000011c1c7836 */ /* 0x000fe40000000000 */
[----:B------:R-:W-:Y:S01]  /*44a0*/  IMAD.U32 R2, RZ, RZ, UR9 ;  /* 0x00000009ff027e24 */ /* 0x000fe2000f8e00ff */
[----:B------:R-:W-:Y:S01]  /*44b0*/  UIADD3 UR9, UPT, UPT, UR15, 0x80, URZ ;  /* 0x000000800f097890 */ /* 0x000fe2000fffe0ff */
[----:B------:R-:W-:Y:S01]  /*44c0*/  IMAD.U32 R3, RZ, RZ, UR8 ;  /* 0x00000008ff037e24 */ /* 0x000fe2000f8e00ff */
[----:B------:R-:W-:Y:S02]  /*44d0*/  @!UP1 ULEA UR8, UR7, UR6, 0xd ;  /* 0x0000000607089291 */ /* 0x000fe4000f8e68ff */
[----:B------:R-:W-:Y:S01]  /*44e0*/  @!P4 R2UR UR18, R2 ;  /* 0x000000000212c2ca */ /* 0x000fe200000e0000 */
[----:B------:R-:W-:Y:S01]  /*44f0*/  UISETP.NE.AND UP4, UPT, UR13, 0x3, UPT ;  /* 0x000000030d00788c */ /* 0x000fe2000bf85270 */
[----:B------:R-:W3:Y:S01]  /*4500*/  @!P1 LDC R2, c[0x0][0xb0c] ;  /* 0x0002c300ff029b82 */ /* 0x000ee20000000800 */
[----:B------:R-:W-:Y:S01]  /*4510*/  @!P4 R2UR UR19, R3 ;  /* 0x000000000313c2ca */ /* 0x000fe200000e0000 */
[----:B------:R-:W-:Y:S02]  /*4520*/  @!UP1 UIADD3 UR8, UPT, UPT, UR8, 0x200, URZ ;  /* 0x0000020008089890 */ /* 0x000fe4000fffe0ff */
[----:B------:R-:W-:Y:S02]  /*4530*/  UPRMT UR16, UR46, 0x654, UR9 ;  /* 0x000006542e107896 */ /* 0x000fe40008000009 */
[----:B------:R-:W-:Y:S02]  /*4540*/  USEL UR17, URZ, 0x1, UP4 ;  /* 0x00000001ff117887 */ /* 0x000fe4000a000000 */
[----:B------:R-:W-:Y:S04]  /*4550*/  USEL UR13, UR13, URZ, UP4 ;  /* 0x000000ff0d0d7287 */ /* 0x000fe8000a000000 */
[----:B------:R-:W-:Y:S01]  /*4560*/  ULEA UR7, UR13, UR6, 0x3 ;  /* 0x000000060d077291 */ /* 0x000fe2000f8e18ff */
[----:B------:R-:W-:Y:S01]  /*4570*/  LOP3.LUT R29, R29, UR17, RZ, 0x3c, !PT ;  /* 0x000000111d1d7c12 */ /* 0x000fe2000f8e3cff */
[----:B------:R1:W-:Y:S01]  /*4580*/  @!UP0 UTMALDG.3D [UR8], [UR18], desc[UR20] ;  /* 0x00001408120085b4 */ /* 0x0003e20008011000 */
[----:B------:R5:W-:Y:S02]  /*4590*/  @!P4 SYNCS.ARRIVE.TRANS64.RED.A0TR RZ, [UR15+0x80], R0 ;  /* 0x00008000ffffc9a7 */ /* 0x000be4000830040f */
[----:B------:R-:W-:Y:S02]  /*45a0*/  SHF.L.U32 R32, R29, 0x1f, RZ ;  /* 0x0000001f1d207819 */ /* 0x000fe400000006ff */
[----:B---3--:R-:W-:Y:S01]  /*45b0*/  @!P1 ISETP.NE.AND P2, PT, R2, 0x1, PT ;  /* 0x000000010200980c */ /* 0x008fe20003f45270 */
[C---:B--2---:R-:W-:Y:S01]  /*45c0*/  @!P1 IMAD.HI.U32 R3, R13.reuse, R14, RZ ;  /* 0x0000000e0d039227 */ /* 0x044fe200078e00ff */
[----:B-1----:R-:W-:Y:S03]  /*45d0*/  @!P1 ISETP.NE.AND P0, PT, R10, 0x1, PT ;  /* 0x000000010a00980c */ /* 0x002fe60003f05270 */
[C---:B------:R-:W-:Y:S01]  /*45e0*/  @!P1 IMAD.HI.U32 R4, R12.reuse, R11, RZ ;  /* 0x0000000b0c049227 */ /* 0x040fe200078e00ff */
[----:B------:R-:W-:Y:S01]  /*45f0*/  @!P1 SHF.R.U32.HI R3, RZ, R15, R3 ;  /* 0x0000000fff039219 */ /* 0x000fe20000011603 */
[----:B------:R-:W-:Y:S03]  /*4600*/  SYNCS.ARRIVE.TRANS64.RED.A1T0 RZ, [UR16], RZ ;  /* 0x000000ffffff79a7 */ /* 0x000fe60008100410 */
[----:B------:R-:W-:Y:S01]  /*4610*/  @!P1 SEL R3, R13, R3, !P2 ;  /* 0x000000030d039207 */ /* 0x000fe20005000000 */
[----:B------:R-:W1:Y:S01]  /*4620*/  SYNCS.PHASECHK.TRANS64.TRYWAIT P5, [UR7+0x98], R32 ;  /* 0x00009820ff0075a7 */ /* 0x000e6200080a1107 */
[----:B-----5:R-:W2:Y:S02]  /*4630*/  @!P1 LDC R0, c[0x0][0xb20] ;  /* 0x0002c800ff009b82 */ /* 0x020ea40000000800 */
[----:B--2---:R-:W-:Y:S04]  /*4640*/  @!P1 SHF.R.U32.HI R0, RZ, R0, R4 ;  /* 0x00000000ff009219 */ /* 0x004fe80000011604 */
[----:B------:R-:W-:Y:S05]  /*4650*/  @!P1 SEL R4, R12, R0, !P0 ;  /* 0x000000000c049207 */ /* 0x000fea0004000000 */
[----:B------:R-:W-:Y:S02]  /*4660*/  @!P1 IMAD.IADD R0, R4, 0x1, -R3 ;  /* 0x0000000104009824 */ /* 0x000fe400078e0a03 */
[----:B------:R-:W-:Y:S02]  /*4670*/  @!P1 IMAD.IADD R3, R3, 0x1, -R4 ;  /* 0x0000000103039824 */ /* 0x000fe400078e0a04 */
[----:B------:R-:W-:Y:S02]  /*4680*/  @!P1 IMAD R13, R0, R2, R13 ;  /* 0x00000002000d9224 */ /* 0x000fe400078e020d */
[----:B------:R-:W-:Y:S01]  /*4690*/  @!P1 IMAD R12, R3, R10, R12 ;  /* 0x0000000a030c9224 */ /* 0x000fe200078e020c */
[----:B-1----:R-:W-:Y:S06]  /*46a0*/  @!P5 BRA `(.L_x_79) ;  /* 0x0000003800e8d947 */ /* 0x002fec0003800000 */
.L_x_161:
[----:B------:R-:W-:Y:S01]  /*46b0*/  @!P4 IADD3 R2, P0, PT, R30, 0x580, RZ ;  /* 0x000005801e02c810 */ /* 0x000fe20007f1e0ff */
[----:B------:R-:W-:Y:S01]  /*46c0*/  UMOV UR18, 0x0 ;  /* 0x0000000000127882 */ /* 0x000fe20000000000 */
[----:B------:R-:W-:Y:S01]  /*46d0*/  UMOV UR19, 0x10000000 ;  /* 0x1000000000137882 */ /* 0x000fe20000000000 */
[----:B------:R-:W-:Y:S01]  /*46e0*/  VOTEU.ALL UP0, P4 ;  /* 0x0000000000ff7886 */ /* 0x000fe20002000000 */
[----:B------:R-:W-:Y:S01]  /*46f0*/  @!P4 R2UR UR9, R2 ;  /* 0x000000000209c2ca */ /* 0x000fe200000e0000 */
[----:B-1----:R-:W-:Y:S01]  /*4700*/  @!P4 IMAD.X R0, RZ, RZ, R31, P0 ;  /* 0x000000ffff00c224 */ /* 0x002fe200000e061f */
[----:B------:R-:W-:Y:S01]  /*4710*/  UMOV UR12, UR36 ;  /* 0x00000024000c7c82 */ /* 0x000fe20008000000 */
[----:B------:R-:W-:Y:S01]  /*4720*/  @P3 R2UR UR36, R26 ;  /* 0x000000001a2432ca */ /* 0x000fe200000e0000 */
[----:B------:R-:W-:Y:S01]  /*4730*/  @!UP0 ULEA UR15, UR13, UR6, 0xd ;  /* 0x000000060d0f8291 */ /* 0x000fe2000f8e68ff */
[----:B------:R-:W-:Y:S01]  /*4740*/  ISETP.NE.AND P0, PT, R28, 0x2, PT ;  /* 0x000000021c00780c */ /* 0x000fe20003f05270 */
[----:B------:R-:W-:Y:S01]  /*4750*/  @!UP0 UIADD3 UR10, UPT, UPT, UR10, 0x20, URZ ;  /* 0x000000200a0a8890 */ /* 0x000fe2000fffe0ff */
[----:B------:R-:W-:Y:S01]  /*4760*/  @!P4 R2UR UR8, R0 ;  /* 0x000000000008c2ca */ /* 0x000fe200000e0000 */
[----:B------:R-:W-:Y:S01]  /*4770*/  IMAD.IADD R4, R13, 0x1, R97 ;  /* 0x000000010d047824 */ /* 0x000fe200078e0261 */
[----:B------:R-:W-:Y:S02]  /*4780*/  SEL R0, RZ, 0x1, P0 ;  /* 0x00000001ff007807 */ /* 0x000fe40000000000 */
[----:B------:R-:W-:Y:S02]  /*4790*/  SEL R28, R28, RZ, P0 ;  /* 0x000000ff1c1c7207 */ /* 0x000fe40000000000 */
[----:B------:R-:W-:Y:S01]  /*47a0*/  IMAD.U32 R2, RZ, RZ, UR9 ;  /* 0x00000009ff027e24 */ /* 0x000fe2000f8e00ff */
[----:B------:R-:W-:Y:S01]  /*47b0*/  UIADD3 UR9, UPT, UPT, UR7, 0x80, URZ ;  /* 0x0000008007097890 */ /* 0x000fe2000fffe0ff */
[----:B------:R-:W-:Y:S03]  /*47c0*/  LOP3.LUT R27, R27, R0, RZ, 0x3c, !PT ;  /* 0x000000001b1b7212 */ /* 0x000fe600078e3cff */
[----:B------:R-:W-:Y:S02]  /*47d0*/  @!P4 R2UR UR16, R2 ;  /* 0x000000000210c2ca */ /* 0x000fe400000e0000 */
[----:B------:R-:W-:Y:S01]  /*47e0*/  IMAD.U32 R3, RZ, RZ, UR8 ;  /* 0x00000008ff037e24 */ /* 0x000fe2000f8e00ff */
[----:B------:R-:W-:Y:S01]  /*47f0*/  @!UP0 UIADD3 UR8, UPT, UPT, UR15, 0x200, URZ ;  /* 0x000002000f088890 */ /* 0x000fe2000fffe0ff */
[----:B------:R-:W-:Y:S01]  /*4800*/  VOTEU.ALL UP0, P4 ;  /* 0x0000000000ff7886 */ /* 0x000fe20002000000 */
[----:B------:R-:W-:Y:S02]  /*4810*/  UPRMT UR15, UR46, 0x654, UR9 ;  /* 0x000006542e0f7896 */ /* 0x000fe40008000009 */
[----:B------:R-:W-:Y:S01]  /*4820*/  @!P4 R2UR UR17, R3 ;  /* 0x000000000311c2ca */ /* 0x000fe200000e0000 */
[----:B------:R-:W-:Y:S11]  /*4830*/  IMAD.IADD R3, R12, 0x1, R96 ;  /* 0x000000010c037824 */ /* 0x000ff600078e0260 */
[----:B------:R-:W-:Y:S01]  /*4840*/  @!UPT UIADD3 URZ, UPT, UPT, URZ, URZ, URZ ;  /* 0x000000fffffff290 */ /* 0x000fe2000fffe0ff */
[----:B------:R2:W-:Y:S01]  /*4850*/  @!UP0 UTMALDG.3D [UR8], [UR16], desc[UR18] ;  /* 0x00001208100085b4 */ /* 0x0005e20008011000 */
[----:B------:R2:W-:Y:S01]  /*4860*/  @!P4 SYNCS.ARRIVE.TRANS64.RED.A0TR RZ, [UR7+0x80], R25 ;  /* 0x00008019ffffc9a7 */ /* 0x0005e20008300407 */
[----:B------:R-:W-:Y:S04]  /*4870*/  UIADD3 UR7, UPT, UPT, UR13, 0x1, URZ ;  /* 0x000000010d077890 */ /* 0x000fe8000fffe0ff */
[----:B------:R-:W-:Y:S04]  /*4880*/  UISETP.NE.AND UP0, UPT, UR7, 0x3, UPT ;  /* 0x000000030700788c */ /* 0x000fe8000bf05270 */
[----:B------:R-:W-:Y:S02]  /*4890*/  USEL UR13, URZ, 0x1, UP0 ;  /* 0x00000001ff0d7887 */ /* 0x000fe40008000000 */
[----:B------:R-:W-:Y:S02]  /*48a0*/  USEL UR7, UR7, URZ, UP0 ;  /* 0x000000ff07077287 */ /* 0x000fe40008000000 */
[----:B------:R-:W-:Y:S02]  /*48b0*/  UPLOP3.LUT UP0, UPT, UPT, UPT, UPT, 0x80, 0x8 ;  /* 0x000000000008789c */ /* 0x000fe40003f0f070 */
[----:B------:R-:W-:Y:S01]  /*48c0*/  LOP3.LUT R29, R29, UR13, RZ, 0x3c, !PT ;  /* 0x0000000d1d1d7c12 */ /* 0x000fe2000f8e3cff */
[----:B------:R-:W-:Y:S01]  /*48d0*/  SYNCS.ARRIVE.TRANS64.RED.A1T0 RZ, [UR15], RZ ;  /* 0x000000ffffff79a7 */ /* 0x000fe2000810040f */
[----:B------:R-:W-:Y:S07]  /*48e0*/  @P3 BRA `(.L_x_80) ;  /* 0xfffffff4001c3947 */ /* 0x000fee000383ffff */
[----:B------:R-:W-:Y:S01]  /*48f0*/  UIADD3 UR6, UPT, UPT, UR6, 0x98, URZ ;  /* 0x0000009806067890 */ /* 0x000fe2000fffe0ff */
[----:B------:R-:W-:-:S03]  /*4900*/  SHF.L.U32 R2, R29, 0x1f, RZ ;  /* 0x0000001f1d027819 */ /* 0x000fc600000006ff */
[----:B------:R-:W-:-:S09]  /*4910*/  ULEA UR4, UR7, UR6, 0x3 ;  /* 0x0000000607047291 */ /* 0x000fd2000f8e18ff */
[----:B------:R-:W1:Y:S02]  /*4920*/  SYNCS.PHASECHK.TRANS64.TRYWAIT P0, [UR4], R2 ;  /* 0x00000002ff0075a7 */ /* 0x000e640008001104 */
[----:B-1----:R-:W-:Y:S05]  /*4930*/  @!P0 BRA `(.L_x_81) ;  /* 0x00000038005c8947 */ /* 0x002fea0003800000 */
.L_x_163:
        /* <DEDUP_REMOVED lines=9> */
.L_x_165:
[----:B------:R-:W-:-:S04]  /*49d0*/  UIADD3 UR5, UPT, UPT, UR5, 0x1, URZ ;  /* 0x0000000105057890 */ /* 0x000fc8000fffe0ff */
[----:B------:R-:W-:-:S04]  /*49e0*/  UISETP.NE.AND UP0, UPT, UR5, 0x3, UPT ;  /* 0x000000030500788c */ /* 0x000fc8000bf05270 */
[----:B------:R-:W-:Y:S02]  /*49f0*/  USEL UR4, URZ, 0x1, UP0 ;  /* 0x00000001ff047887 */ /* 0x000fe40008000000 */
[----:B------:R-:W-:-:S04]  /*4a00*/  USEL UR5, UR5, URZ, UP0 ;  /* 0x000000ff05057287 */ /* 0x000fc80008000000 */
[----:B------:R-:W-:Y:S01]  /*4a10*/  ULEA UR5, UR5, UR6, 0x3 ;  /* 0x0000000605057291 */ /* 0x000fe2000f8e18ff */
[----:B-1----:R-:W-:-:S04]  /*4a20*/  LOP3.LUT R2, R29, UR4, RZ, 0x3c, !PT ;  /* 0x000000041d027c12 */ /* 0x002fc8000f8e3cff */
[----:B------:R-:W-:Y:S01]  /*4a30*/  SHF.L.U32 R2, R2, 0x1f, RZ ;  /* 0x0000001f02027819 */ /* 0x000fe200000006ff */
[----:B------:R-:W-:-:S07]  /*4a40*/  IMAD.U32 R0, RZ, RZ, UR5 ;  /* 0x00000005ff007e24 */ /* 0x000fce000f8e00ff */
.L_x_83:
[----:B-1----:R1:W3:Y:S02]  /*4a50*/  SYNCS.PHASECHK.TRANS64.TRYWAIT P0, [R0+URZ], R2 ;  /* 0x00000002000075a7 */ /* 0x0022e400080011ff */
[----:B---3--:R-:W-:Y:S05]  /*4a60*/  @!P0 NANOSLEEP.SYNCS 0x989680 ;  /* 0x009896800000895d */ /* 0x008fea0003900000 */
[----:B------:R-:W3:Y:S02]  /*4a70*/  @!P0 SYNCS.PHASECHK.TRANS64 P0, [R0+URZ], R2 ;  /* 0x00000002000085a7 */ /* 0x000ee400080010ff */
[----:B--23--:R-:W-:Y:S05]  /*4a80*/  @P0 EXIT ;  /* 0x000000000000094d */ /* 0x00cfea0003800000 */
[----:B------:R-:W-:Y:S05]  /*4a90*/  BRA `(.L_x_83) ;  /* 0xfffffffc00ec7947 */ /* 0x000fea000383ffff */
.L_x_71:
[----:B------:R-:W-:-:S06]  /*4aa0*/  UISETP.GE.AND UP0, UPT, UR6, 0x4, UPT ;  /* 0x000000040600788c */ /* 0x000fcc000bf06270 */
[----:B------:R-:W-:-:S13]  /*4ab0*/  PLOP3.LUT P0, PT, PT, PT, UP0, 0x80, 0x8 ;  /* 0x000000000008781c */ /* 0x000fda0003f0f008 */
[----:B------:R-:W-:Y:S05]  /*4ac0*/  @!P0 EXIT ;  /* 0x000000000000894d */ /* 0x000fea0003800000 */
[----:B------:R-:W-:Y:S01]  /*4ad0*/  BAR.SYNC.DEFER_BLOCKING 0x6, 0xa0 ;  /* 0x0182800000007b1d */ /* 0x000fe20000010000 */
[----:B------:R-:W-:Y:S01]  /*4ae0*/  IMAD.SHL.U32 R110, R0, 0x20, RZ ;  /* 0x00000020006e7824 */ /* 0x000fe200078e00ff */
[----:B------:R-:W-:Y:S01]  /*4af0*/  LOP3.LUT R46, R2, 0x60, R0, 0xf8, !PT ;  /* 0x00000060022e7812 */ /* 0x000fe200078ef800 */
[C---:B------:R-:W-:Y:S01]  /*4b00*/  IMAD.SHL.U32 R6, R0.reuse, 0x4, RZ ;  /* 0x0000000400067824 */ /* 0x040fe200078e00ff */
[C---:B------:R-:W-:Y:S01]  /*4b10*/  LOP3.LUT R105, R0.reuse, 0x2, RZ, 0xc0, !PT ;  /* 0x0000000200697812 */ /* 0x040fe200078ec0ff */
[----:B------:R-:W-:Y:S01]  /*4b20*/  IMAD.U32 R84, R0, 0x10000, RZ ;  /* 0x0001000000547824 */ /* 0x000fe200078e00ff */
[----:B------:R-:W-:Y:S02]  /*4b30*/  UMOV UR47, 0x400 ;  /* 0x00000400002f7882 */ /* 0x000fe40000000000 */
[----:B------:R-:W1:Y:S01]  /*4b40*/  LDC R101, c[0x0][0x370] ;  /* 0x0000dc00ff657b82 */ /* 0x000e620000000800 */
[----:B------:R-:W-:Y:S01]  /*4b50*/  ULEA UR47, UR46, UR47, 0x18 ;  /* 0x0000002f2e2f7291 */ /* 0x000fe2000f8ec0ff */
[----:B------:R-:W-:Y:S01]  /*4b60*/  LOP3.LUT R7, R110, 0xc0, RZ, 0xc0, !PT ;  /* 0x000000c06e077812 */ /* 0x000fe200078ec0ff */
[----:B------:R-:W-:Y:S01]  /*4b70*/  HFMA2 R108, -RZ, RZ, 0, 0 ;  /* 0x00000000ff6c7431 */ /* 0x000fe200000001ff */
[C---:B------:R-:W-:Y:S01]  /*4b80*/  LOP3.LUT R103, R0.reuse, 0x60, RZ, 0xc0, !PT ;  /* 0x0000006000677812 */ /* 0x040fe200078ec0ff */
[----:B------:R-:W-:Y:S01]  /*4b90*/  UIADD3 UR53, UPT, UPT, UR47, 0x200, URZ ;  /* 0x000002002f357890 */ /* 0x000fe2000fffe0ff */
[----:B------:R-:W-:Y:S01]  /*4ba0*/  LOP3.LUT R0, R0, 0x4, RZ, 0xc0, !PT ;  /* 0x0000000400007812 */ /* 0x000fe200078ec0ff */
[----:B------:R-:W-:Y:S01]  /*4bb0*/  IMAD.MOV.U32 R85, RZ, RZ, RZ ;  /* 0x000000ffff557224 */ /* 0x000fe200078e00ff */
[----:B------:R-:W2:Y:S01]  /*4bc0*/  LDC R42, c[0x0][0xb0c] ;  /* 0x0002c300ff2a7b82 */ /* 0x000ea20000000800 */
[----:B------:R-:W-:Y:S01]  /*4bd0*/  LOP3.LUT R6, R7, 0x18, R6, 0xf8, !PT ;  /* 0x0000001807067812 */ /* 0x000fe200078ef806 */
[----:B------:R-:W-:Y:S01]  /*4be0*/  IMAD.MOV.U32 R112, RZ, RZ, RZ ;  /* 0x000000ffff707224 */ /* 0x000fe200078e00ff */
[----:B------:R-:W-:Y:S01]  /*4bf0*/  LOP3.LUT R84, R84, 0x600000, RZ, 0xc0, !PT ;  /* 0x0060000054547812 */ /* 0x000fe200078ec0ff */
[----:B------:R-:W-:Y:S01]  /*4c00*/  IMAD.MOV.U32 R107, RZ, RZ, RZ ;  /* 0x000000ffff6b7224 */ /* 0x000fe200078e00ff */
[----:B------:R-:W-:Y:S01]  /*4c10*/  IADD3 R109, PT, PT, -R0, 0x2, RZ ;  /* 0x00000002006d7810 */ /* 0x000fe20007ffe1ff */
[----:B------:R-:W-:Y:S01]  /*4c20*/  IMAD.MOV R105, RZ, RZ, -R105 ;  /* 0x000000ffff697224 */ /* 0x000fe200078e0a69 */
[----:B------:R-:W-:Y:S01]  /*4c30*/  LOP3.LUT R110, R6, 0xf20, R110, 0xf8, !PT ;  /* 0x00000f20066e7812 */ /* 0x000fe200078ef86e */
[----:B------:R-:W4:Y:S01]  /*4c40*/  LDC R99, c[0x0][0xb20] ;  /* 0x0002c800ff637b82 */ /* 0x000f220000000800 */
[----:B------:R-:W3:Y:S01]  /*4c50*/  LDS R5, [UR47+0x170] ;  /* 0x0001702fff057984 */ /* 0x000ee20008000800 */
[----:B------:R-:W-:Y:S01]  /*4c60*/  IADD3 R104, PT, PT, -R0, RZ, RZ ;  /* 0x000000ff00687210 */ /* 0x000fe20007ffe1ff */
[----:B------:R-:W-:Y:S01]  /*4c70*/  IMAD.SHL.U32 R109, R109, 0x10, RZ ;  /* 0x000000106d6d7824 */ /* 0x000fe200078e00ff */
[----:B------:R-:W-:Y:S01]  /*4c80*/  LEA R110, R110, UR53, 0x1 ;  /* 0x000000356e6e7c11 */ /* 0x000fe2000f8e08ff */
[----:B------:R-:W1:Y:S03]  /*4c90*/  LDCU.64 UR54, c[0x0][0x348] ;  /* 0x00006900ff3677ac */ /* 0x000e660008000a00 */
[----:B------:R-:W1:Y:S01]  /*4ca0*/  LDC R41, c[0x0][0xb30] ;  /* 0x0002cc00ff297b82 */ /* 0x000e620000000800 */
[----:B------:R-:W-:Y:S01]  /*4cb0*/  UMOV UR52, 0x1 ;  /* 0x0000000100347882 */ /* 0x000fe20000000000 */
[----:B------:R-:W-:Y:S01]  /*4cc0*/  UMOV UR57, URZ ;  /* 0x000000ff00397c82 */ /* 0x000fe20008000000 */
[----:B------:R-:W1:Y:S01]  /*4cd0*/  LDCU UR37, c[0x0][0x384] ;  /* 0x00007080ff2577ac */ /* 0x000e620008000800 */
[----:B------:R-:W1:Y:S04]  /*4ce0*/  LDCU.64 UR38, c[0x0][0x888] ;  /* 0x00011100ff2677ac */ /* 0x000e680008000a00 */
[----:B------:R-:W1:Y:S01]  /*4cf0*/  LDC R43, c[0x0][0x388] ;  /* 0x0000e200ff2b7b82 */ /* 0x000e620000000800 */
[----:B------:R-:W1:Y:S01]  /*4d00*/  LDCU.64 UR44, c[0x0][0x8c0] ;  /* 0x00011800ff2c77ac */ /* 0x000e620008000a00 */
[----:B------:R-:W-:-:S06]  /*4d10*/  UMOV UR51, URZ ;  /* 0x000000ff00337c82 */ /* 0x000fcc0008000000 */
[----:B------:R-:W1:Y:S01]  /*4d20*/  LDC.64 R94, c[0x0][0xb10] ;  /* 0x0002c400ff5e7b82 */ /* 0x000e620000000a00 */
[----:B------:R-:W-:-:S07]  /*4d30*/  UMOV UR50, URZ ;  /* 0x000000ff00327c82 */ /* 0x000fce0008000000 */
[----:B------:R-:W1:Y:S08]  /*4d40*/  LDC.64 R38, c[0x0][0xb18] ;  /* 0x0002c600ff267b82 */ /* 0x000e700000000a00 */
[----:B------:R-:W1:Y:S01]  /*4d50*/  LDC.64 R90, c[0x0][0x888] ;  /* 0x00022200ff5a7b82 */ /* 0x000e620000000a00 */
[----:B---3--:R-:W-:-:S07]  /*4d60*/  IMAD.IADD R84, R5, 0x1, R84 ;  /* 0x0000000105547824 */ /* 0x008fce00078e0254 */
[----:B------:R-:W3:Y:S08]  /*4d70*/  LDC.64 R36, c[0x0][0xb28] ;  /* 0x0002ca00ff247b82 */ /* 0x000ef00000000a00 */
[----:B------:R-:W1:Y:S08]  /*4d80*/  LDC.64 R92, c[0x0][0x890] ;  /* 0x00022400ff5c7b82 */ /* 0x000e700000000a00 */
[----:B------:R-:W1:Y:S08]  /*4d90*/  LDC.64 R88, c[0x0][0x8b0] ;  /* 0x00022c00ff587b82 */ /* 0x000e700000000a00 */
[----:B------:R-:W1:Y:S08]  /*4da0*/  LDC.64 R86, c[0x0][0x8a8] ;  /* 0x00022a00ff567b82 */ /* 0x000e700000000a00 */
[----:B--2-4-:R-:W1:Y:S02]  /*4db0*/  LDC R100, c[0x0][0x374] ;  /* 0x0000dd00ff647b82 */ /* 0x014e640000000800 */
.L_x_116:
[C---:B------:R-:W-:Y:S02]  /*4dc0*/  LEA R0, R112.reuse, UR47, 0x3 ;  /* 0x0000002f70007c11 */ /* 0x040fe4000f8e18ff */
[----:B------:R-:W-:Y:S02]  /*4dd0*/  SHF.L.U32 R2, R107, 0x1f, RZ ;  /* 0x0000001f6b027819 */ /* 0x000fe400000006ff */
[----:B------:R-:W-:Y:S02]  /*4de0*/  LEA R16, R112, UR47, 0x4 ;  /* 0x0000002f70107c11 */ /* 0x000fe4000f8e20ff */
[----:B------:R-:W2:Y:S02]  /*4df0*/  SYNCS.PHASECHK.TRANS64.TRYWAIT P0, [R0+URZ+0xc0], R2 ;  /* 0x0000c002000075a7 */ /* 0x000ea400080011ff */
[----:B--2---:R-:W-:Y:S05]  /*4e00*/  @!P0 BRA `(.L_x_84) ;  /* 0x0000003400588947 */ /* 0x004fea0003800000 */
.L_x_166:
[----:B------:R-:W4:Y:S01]  /*4e10*/  LDC.64 R12, c[0x0][0xb10] ;  /* 0x0002c400ff0c7b82 */ /* 0x000f220000000a00 */
[----:B------:R-:W3:Y:S01]  /*4e20*/  LDS.128 R16, [R16+0x150] ;  /* 0x0001500010107984 */ /* 0x000ee20000000c00 */
[----:B-1----:R-:W-:Y:S01]  /*4e30*/  ISETP.NE.AND P1, PT, R41, 0x1, PT ;  /* 0x000000012900780c */ /* 0x002fe20003f25270 */
[----:B--2---:R-:W-:Y:S01]  /*4e40*/  VIADD R0, R0, 0xd0 ;  /* 0x000000d000007836 */ /* 0x004fe20000000000 */
[----:B------:R-:W-:Y:S04]  /*4e50*/  ISETP.GE.AND P0, PT, R40, 0x1, PT ;  /* 0x000000012800780c */ /* 0x000fe80003f06270 */
[----:B------:R-:W1:Y:S01]  /*4e60*/  LDC.64 R10, c[0x0][0xb18] ;  /* 0x0002c600ff0a7b82 */ /* 0x000e620000000a00 */
[----:B------:R-:W-:Y:S01]  /*4e70*/  PRMT R0, RZ, 0x654, R0 ;  /* 0x00000654ff007816 */ /* 0x000fe20000000000 */
[----:B------:R-:W-:Y:S01]  /*4e80*/  @!PT LDS RZ, [RZ] ;  /* 0x00000000fffff984 */ /* 0x000fe20000000800 */
[----:B------:R-:W-:Y:S01]  /*4e90*/  @!PT LDS RZ, [RZ] ;  /* 0x00000000fffff984 */ /* 0x000fe20000000800 */
[----:B------:R-:W-:Y:S01]  /*4ea0*/  @!PT LDS RZ, [RZ] ;  /* 0x00000000fffff984 */ /* 0x000fe20000000800 */
[----:B------:R-:W-:Y:S01]  /*4eb0*/  @!PT LDS RZ, [RZ] ;  /* 0x00000000fffff984 */ /* 0x000fe20000000800 */
[----:B------:R2:W-:Y:S06]  /*4ec0*/  MEMBAR.ALL.CTA ;  /* 0x0000000000007992 */ /* 0x0005ec0000008000 */
[----:B--2---:R-:W2:Y:S01]  /*4ed0*/  FENCE.VIEW.ASYNC.S ;  /* 0x00000000000073c6 */ /* 0x004ea20000000000 */
[----:B------:R-:W1:Y:S08]  /*4ee0*/  @!P1 LDC R14, c[0x0][0xb20] ;  /* 0x0002c800ff0e9b82 */ /* 0x000e700000000800 */
[----:B------:R-:W1:Y:S01]  /*4ef0*/  @!P1 LDC R9, c[0x0][0xb0c] ;  /* 0x0002c300ff099b82 */ /* 0x000e620000000800 */
[----:B--2---:R2:W-:Y:S01]  /*4f00*/  SYNCS.ARRIVE.TRANS64.RED.A1T0 RZ, [R0+URZ], RZ ;  /* 0x000000ff00ff79a7 */ /* 0x0045e200081004ff */
[----:B---3--:R-:W-:Y:S04]  /*4f10*/  LOP3.LUT P4, RZ, R18, 0x1, RZ, 0xc0, !PT ;  /* 0x0000000112ff7812 */ /* 0x008fe8000788c0ff */
[----:B------:R-:W-:Y:S09]  /*4f20*/  P2R R111, PR, RZ, 0x10 ;  /* 0x00000010ff6f7803 */ /* 0x000ff20000000000 */
[----:B------:R-:W-:Y:S02]  /*4f30*/  @P4 MOV R45, R16 ;  /* 0x00000010002d4202 */ /* 0x000fe40000000f00 */
[----:B------:R-:W-:Y:S01]  /*4f40*/  @P4 LOP3.LUT R44, R17, 0xffff, RZ, 0xc0, !PT ;  /* 0x0000ffff112c4812 */ /* 0x000fe200078ec0ff */
[----:B--2-4-:R-:W-:Y:S06]  /*4f50*/  @!P0 BRA `(.L_x_85) ;  /* 0x0000000000a48947 */ /* 0x014fec0003800000 */
[----:B------:R-:W-:Y:S01]  /*4f60*/  IMAD.HI.U32 R0, R100, R39, RZ ;  /* 0x0000002764007227 */ /* 0x000fe200078e00ff */
[----:B------:R-:W-:Y:S02]  /*4f70*/  ISETP.NE.AND P0, PT, R38, 0x1, PT ;  /* 0x000000012600780c */ /* 0x000fe40003f05270 */
[----:B------:R-:W-:Y:S01]  /*4f80*/  ISETP.NE.AND P2, PT, R40, 0x1, PT ;  /* 0x000000012800780c */ /* 0x000fe20003f45270 */
[----:B------:R-:W-:Y:S01]  /*4f90*/  IMAD.HI.U32 R6, R101, R94, RZ ;  /* 0x0000005e65067227 */ /* 0x000fe200078e00ff */
[----:B------:R-:W-:Y:S02]  /*4fa0*/  SHF.R.U32.HI R0, RZ, R99, R0 ;  /* 0x00000063ff007219 */ /* 0x000fe40000011600 */
[----:B------:R-:W-:Y:S01]  /*4fb0*/  ISETP.NE.AND P3, PT, R42, 0x1, PT ;  /* 0x000000012a00780c */ /* 0x000fe20003f65270 */
[----:B------:R-:W-:Y:S01]  /*4fc0*/  IMAD.HI.U32 R8, R44, R39, RZ ;  /* 0x000000272c087227 */ /* 0x000fe200078e00ff */
[-C--:B------:R-:W-:Y:S02]  /*4fd0*/  SHF.R.U32.HI R6, RZ, R95.reuse, R6 ;  /* 0x0000005fff067219 */ /* 0x080fe40000011606 */
[----:B------:R-:W-:Y:S01]  /*4fe0*/  SEL R0, R100, R0, !P0 ;  /* 0x0000000064007207 */ /* 0x000fe20004000000 */
[----:B------:R-:W-:Y:S01]  /*4ff0*/  IMAD.HI.U32 R7, R45, R94, RZ ;  /* 0x0000005e2d077227 */ /* 0x000fe200078e00ff */
[----:B------:R-:W-:Y:S03]  /*5000*/  SEL R6, R101, R6, !P3 ;  /* 0x0000000665067207 */ /* 0x000fe60005800000 */
[-C--:B------:R-:W-:Y:S01]  /*5010*/  IMAD.HI.U32 R5, R0, R36.reuse, RZ ;  /* 0x0000002400057227 */ /* 0x080fe200078e00ff */
[----:B------:R-:W-:Y:S03]  /*5020*/  SHF.R.U32.HI R7, RZ, R95, R7 ;  /* 0x0000005fff077219 */ /* 0x000fe60000011607 */
[----:B------:R-:W-:Y:S01]  /*5030*/  IMAD.HI.U32 R2, R6, R36, RZ ;  /* 0x0000002406027227 */ /* 0x000fe200078e00ff */
[----:B------:R-:W-:Y:S02]  /*5040*/  @P2 SHF.R.U32.HI R0, RZ, R37, R5 ;  /* 0x00000025ff002219 */ /* 0x000fe40000011605 */
[----:B------:R-:W-:Y:S02]  /*5050*/  SHF.R.U32.HI R5, RZ, R99, R8 ;  /* 0x00000063ff057219 */ /* 0x000fe40000011608 */
[----:B------:R-:W-:Y:S01]  /*5060*/  @P2 SHF.R.U32.HI R6, RZ, R37, R2 ;  /* 0x00000025ff062219 */ /* 0x000fe20000011602 */
[----:B------:R-:W-:Y:S01]  /*5070*/  IMAD R0, R40, R0, RZ ;  /* 0x0000000028007224 */ /* 0x000fe200078e02ff */
[----:B------:R-:W-:Y:S02]  /*5080*/  SEL R5, R44, R5, !P0 ;  /* 0x000000052c057207 */ /* 0x000fe40004000000 */
[----:B------:R-:W-:Y:S01]  /*5090*/  SEL R2, R45, R7, !P3 ;  /* 0x000000072d027207 */ /* 0x000fe20005800000 */
[----:B------:R-:W-:Y:S01]  /*50a0*/  IMAD R7, R40, R6, RZ ;  /* 0x0000000628077224 */ /* 0x000fe200078e02ff */
[C---:B------:R-:W-:Y:S01]  /*50b0*/  ISETP.GE.AND P0, PT, R5.reuse, R0, PT ;  /* 0x000000000500720c */ /* 0x040fe20003f06270 */
[C---:B------:R-:W-:Y:S03]  /*50c0*/  IMAD.HI.U32 R0, R5.reuse, R36, RZ ;  /* 0x0000002405007227 */ /* 0x040fe600078e00ff */
[C---:B------:R-:W-:Y:S02]  /*50d0*/  ISETP.GE.OR P0, PT, R2.reuse, R7, P0 ;  /* 0x000000070200720c */ /* 0x040fe40000706670 */
[----:B------:R-:W-:Y:S04]  /*50e0*/  SHF.R.U32.HI R0, RZ, R37, R0 ;  /* 0x00000025ff007219 */ /* 0x000fe80000011600 */
[C---:B------:R-:W-:Y:S05]  /*50f0*/  SEL R8, R5.reuse, R0, !P2 ;  /* 0x0000000005087207 */ /* 0x040fea0005000000 */
        /* <DEDUP_REMOVED lines=14> */
[----:B------:R-:W-:Y:S07]  /*51e0*/  IMAD R44, R5, R38, R44 ;  /* 0x00000026052c7224 */ /* 0x000fee00078e022c */
.L_x_85:
[----:B-1----:R-:W-:Y:S01]  /*51f0*/  @!P1 ISETP.NE.AND P0, PT, R10, 0x1, PT ;  /* 0x000000010a00980c */ /* 0x002fe20003f05270 */
[----:B------:R-:W-:Y:S01]  /*5200*/  @!P1 IMAD.HI.U32 R0, R45, R12, RZ ;  /* 0x0000000c2d009227 */ /* 0x000fe200078e00ff */
[----:B------:R-:W-:Y:S01]  /*5210*/  @!P1 ISETP.NE.AND P2, PT, R9, 0x1, PT ;  /* 0x000000010900980c */ /* 0x000fe20003f45270 */
[----:B------:R-:W-:Y:S01]  /*5220*/  ULOP3.LUT UP0, URZ, UR53, 0x1b0, URZ, 0xc0, !UPT ;  /* 0x000001b035ff7892 */ /* 0x000fe2000f80c0ff */
[----:B------:R-:W-:Y:S01]  /*5230*/  R2UR UR4, R3 ;  /* 0x00000000030472ca */ /* 0x000fe200000e0000 */
[----:B------:R-:W-:Y:S01]  /*5240*/  @!P1 IMAD.HI.U32 R2, R44, R11, RZ ;  /* 0x0000000b2c029227 */ /* 0x000fe200078e00ff */
[----:B------:R-:W-:Y:S02]  /*5250*/  @!P1 SHF.R.U32.HI R0, RZ, R13, R0 ;  /* 0x0000000dff009219 */ /* 0x000fe40000011600 */
[----:B------:R-:W-:Y:S01]  /*5260*/  R2UR UR5, R4 ;  /* 0x00000000040572ca */ /* 0x000fe200000e0000 */
[----:B------:R-:W-:Y:S01]  /*5270*/  VIADD R112, R112, 0x1 ;  /* 0x0000000170707836 */ /* 0x000fe20000000000 */
[----:B------:R-:W-:Y:S02]  /*5280*/  @!P1 SHF.R.U32.HI R2, RZ, R14, R2 ;  /* 0x0000000eff029219 */ /* 0x000fe40000011602 */
[----:B------:R-:W-:Y:S02]  /*5290*/  @!P1 SEL R3, R45, R0, !P2 ;  /* 0x000000002d039207 */ /* 0x000fe40005000000 */
[----:B------:R-:W-:Y:S02]  /*52a0*/  @!P1 SEL R2, R44, R2, !P0 ;  /* 0x000000022c029207 */ /* 0x000fe40004000000 */
[----:B------:R-:W-:Y:S01]  /*52b0*/  @P4 SHF.R.U32.HI R106, RZ, 0x10, R17 ;  /* 0x00000010ff6a4819 */ /* 0x000fe20000011611 */
[----:B------:R-:W-:Y:S02]  /*52c0*/  USHF.L.U32 UR41, UR4, 0x6, URZ ;  /* 0x0000000604297899 */ /* 0x000fe400080006ff */
[----:B------:R-:W-:Y:S02]  /*52d0*/  @!P1 IMAD.IADD R0, R2, 0x1, -R3 ;  /* 0x0000000102009824 */ /* 0x000fe400078e0a03 */
[----:B------:R-:W-:Y:S01]  /*52e0*/  @!P1 IMAD.IADD R2, R3, 0x1, -R2 ;  /* 0x0000000103029824 */ /* 0x000fe200078e0a02 */
[----:B------:R-:W-:Y:S01]  /*52f0*/  USHF.L.U32 UR42, UR5, 0x7, URZ ;  /* 0x00000007052a7899 */ /* 0x000fe200080006ff */
[----:B------:R-:W-:Y:S02]  /*5300*/  @!P1 IMAD R45, R0, R9, R45 ;  /* 0x00000009002d9224 */ /* 0x000fe400078e022d */
[----:B------:R-:W-:Y:S01]  /*5310*/  @!P1 IMAD R44, R2, R10, R44 ;  /* 0x0000000a022c9224 */ /* 0x000fe200078e022c */
[----:B------:R-:W-:Y:S08]  /*5320*/  BRA.U !UP0, `(.L_x_86) ;  /* 0x00000001087c7547 */ /* 0x000ff0000b800000 */
[----:B------:R-:W1:Y:S01]  /*5330*/  LDCU.64 UR8, c[0x4][0x80] ;  /* 0x01001000ff0877ac */ /* 0x000e620008000a00 */
[----:B------:R-:W-:Y:S01]  /*5340*/  MOV R2, 0x0 ;  /* 0x0000000000027802 */ /* 0x000fe20000000f00 */
[----:B------:R-:W-:Y:S02]  /*5350*/  HFMA2 R12, -RZ, RZ, 0, 5.9604644775390625e-08 ;  /* 0x00000001ff0c7431 */ /* 0x000fe400000001ff */
[----:B------:R-:W-:Y:S01]  /*5360*/  IMAD.MOV.U32 R8, RZ, RZ, 0x70 ;  /* 0x00000070ff087424 */ /* 0x000fe200078e00ff */
[----:B------:R2:W3:Y:S01]  /*5370*/  LDC.64 R14, c[0x4][R2] ;  /* 0x01000000020e7b82 */ /* 0x0004e20000000a00 */
[----:B------:R-:W4:Y:S01]  /*5380*/  LDCU.64 UR6, c[0x4][0x88] ;  /* 0x01001100ff0677ac */ /* 0x000f220008000a00 */
[----:B------:R-:W-:Y:S01]  /*5390*/  IMAD.MOV.U32 R13, RZ, RZ, RZ ;  /* 0x000000ffff0d7224 */ /* 0x000fe200078e00ff */
[----:B------:R-:W2:Y:S01]  /*53a0*/  LDCU.64 UR4, c[0x4][0x8] ;  /* 0x01000100ff0477ac */ /* 0x000ea20008000a00 */
[----:B-1----:R-:W-:Y:S01]  /*53b0*/  MOV R5, UR9 ;  /* 0x0000000900057c02 */ /* 0x002fe20008000f00 */
[----:B------:R-:W-:Y:S01]  /*53c0*/  IMAD.U32 R4, RZ, RZ, UR8 ;  /* 0x00000008ff047e24 */ /* 0x000fe2000f8e00ff */
[----:B----4-:R-:W-:Y:S01]  /*53d0*/  MOV R7, UR7 ;  /* 0x0000000700077c02 */ /* 0x010fe20008000f00 */
[----:B------:R-:W-:Y:S01]  /*53e0*/  IMAD.U32 R6, RZ, RZ, UR6 ;  /* 0x00000006ff067e24 */ /* 0x000fe2000f8e00ff */
[----:B--2---:R-:W-:Y:S01]  /*53f0*/  MOV R11, UR5 ;  /* 0x00000005000b7c02 */ /* 0x004fe20008000f00 */
[----:B------:R-:W-:Y:S02]  /*5400*/  IMAD.U32 R10, RZ, RZ, UR4 ;  /* 0x00000004ff0a7e24 */ /* 0x000fe4000f8e00ff */
[----:B------:R-:W-:Y:S07]  /*5410*/  LEPC R20, `(.L_x_87) ;  /* 0x000000001014794e */ /* 0x000fee0000000000 */
[----:B---3-5:R-:W-:Y:S05]  /*5420*/  CALL.ABS.NOINC R14 ;  /* 0x000000000e007343 */ /* 0x028fea0003c00000 */
.L_x_87:
[----:B------:R-:W1:Y:S01]  /*5430*/  LDCU.64 UR8, c[0x4][0x80] ;  /* 0x01001000ff0877ac */ /* 0x000e620008000a00 */
[----:B------:R-:W2:Y:S01]  /*5440*/  LDC.64 R2, c[0x4][R2] ;  /* 0x0100000002027b82 */ /* 0x000ea20000000a00 */
[----:B------:R-:W-:Y:S02]  /*5450*/  HFMA2 R12, -RZ, RZ, 0, 5.9604644775390625e-08 ;  /* 0x00000001ff0c7431 */ /* 0x000fe400000001ff */
[----:B------:R-:W-:Y:S02]  /*5460*/  IMAD.MOV.U32 R8, RZ, RZ, 0x70 ;  /* 0x00000070ff087424 */ /* 0x000fe400078e00ff */
[----:B------:R-:W-:Y:S01]  /*5470*/  IMAD.MOV.U32 R13, RZ, RZ, RZ ;  /* 0x000000ffff0d7224 */ /* 0x000fe200078e00ff */
[----:B------:R-:W3:Y:S01]  /*5480*/  LDCU.64 UR6, c[0x4][0x88] ;  /* 0x01001100ff0677ac */ /* 0x000ee20008000a00 */
[----:B------:R-:W4:Y:S01]  /*5490*/  LDCU.64 UR4, c[0x4][0x8] ;  /* 0x01000100ff0477ac */ /* 0x000f220008000a00 */
[----:B-1----:R-:W-:Y:S02]  /*54a0*/  MOV R4, UR8 ;  /* 0x0000000800047c02 */ /* 0x002fe40008000f00 */
[----:B------:R-:W-:Y:S02]  /*54b0*/  MOV R5, UR9 ;  /* 0x0000000900057c02 */ /* 0x000fe40008000f00 */
[----:B---3--:R-:W-:Y:S01]  /*54c0*/  MOV R7, UR7 ;  /* 0x0000000700077c02 */ /* 0x008fe20008000f00 */
[----:B------:R-:W-:Y:S01]  /*54d0*/  IMAD.U32 R6, RZ, RZ, UR6 ;  /* 0x00000006ff067e24 */ /* 0x000fe2000f8e00ff */
[----:B----4-:R-:W-:Y:S01]  /*54e0*/  MOV R11, UR5 ;  /* 0x00000005000b7c02 */ /* 0x010fe20008000f00 */
[----:B------:R-:W-:Y:S02]  /*54f0*/  IMAD.U32 R10, RZ, RZ, UR4 ;  /* 0x00000004ff0a7e24 */ /* 0x000fe4000f8e00ff */
[----:B------:R-:W-:Y:S07]  /*5500*/  LEPC R20, `(.L_x_86) ;  /* 0x000000001014794e */ /* 0x000fee0000000000 */
[----:B--2---:R-:W-:Y:S05]  /*5510*/  CALL.ABS.NOINC R2 ;  /* 0x0000000002007343 */ /* 0x004fea0003c00000 */
.L_x_86:
[----:B------:R-:W-:Y:S01]  /*5520*/  ISETP.NE.U32.AND P1, PT, R92, RZ, PT ;  /* 0x000000ff5c00720c */ /* 0x000fe20003f25070 */
[----:B------:R-:W1:Y:S01]  /*5530*/  LDCU UR4, c[0x0][0x8c8] ;  /* 0x00011900ff0477ac */ /* 0x000e620008000800 */
[----:B------:R-:W-:Y:S01]  /*5540*/  ISETP.NE.U32.AND P3, PT, R88, RZ, PT ;  /* 0x000000ff5800720c */ /* 0x000fe20003f65070 */
[----:B------:R-:W-:Y:S01]  /*5550*/  IMAD.U32 R6, RZ, RZ, UR57 ;  /* 0x00000039ff067e24 */ /* 0x000fe2000f8e00ff */
[----:B------:R-:W-:Y:S01]  /*5560*/  ISETP.NE.AND.EX P1, PT, R93, RZ, PT, P1 ;  /* 0x000000ff5d00720c */ /* 0x000fe20003f25310 */
[----:B------:R-:W-:Y:S01]  /*5570*/  ULOP3.LUT UR5, UR52, 0x1, URZ, 0x3c, !UPT ;  /* 0x0000000134057892 */ /* 0x000fe2000f8e3cff */
[----:B------:R-:W-:Y:S01]  /*5580*/  ISETP.NE.U32.AND P4, PT, RZ, UR38, PT ;  /* 0x00000026ff007c0c */ /* 0x000fe2000bf85070 */
[----:B------:R-:W-:Y:S01]  /*5590*/  UISETP.NE.U32.AND UP0, UPT, UR44, URZ, UPT ;  /* 0x000000ff2c00728c */ /* 0x000fe2000bf05070 */
[----:B------:R-:W-:Y:S02]  /*55a0*/  PLOP3.LUT P0, PT, PT, PT, PT, 0x8, 0x80 ;  /* 0x000000000080781c */ /* 0x000fe40003f0e170 */
[----:B------:R-:W-:Y:S02]  /*55b0*/  ISETP.NE.U32.AND P2, PT, R92, RZ, PT ;  /* 0x000000ff5c00720c */ /* 0x000fe40003f45070 */
[----:B------:R-:W-:Y:S02]  /*55c0*/  ISETP.NE.AND.EX P3, PT, R89, RZ, PT, P3 ;  /* 0x000000ff5900720c */ /* 0x000fe40003f65330 */
[----:B------:R-:W-:Y:S02]  /*55d0*/  P2R R113, PR, RZ, 0x1 ;  /* 0x00000001ff717803 */ /* 0x000fe40000000000 */
[----:B------:R-:W-:Y:S01]  /*55e0*/  ISETP.NE.AND.EX P4, PT, RZ, UR39, PT, P4 ;  /* 0x00000027ff007c0c */ /* 0x000fe2000bf85340 */
[----:B------:R-:W-:Y:S01]  /*55f0*/  @!UPT UIADD3 URZ, UPT, UPT, URZ, URZ, URZ ;  /* 0x000000fffffff290 */ /* 0x000fe2000fffe0ff */
[----:B------:R-:W-:Y:S11]  /*5600*/  @!P1 BRA `(.L_x_88) ;  /* 0x00000000002c9947 */ /* 0x000ff60003800000 */
[----:B------:R-:W-:Y:S01]  /*5610*/  ISETP.NE.U32.AND P0, PT, R90, RZ, PT ;  /* 0x000000ff5a00720c */ /* 0x000fe20003f05070 */
[----:B------:R-:W-:Y:S03]  /*5620*/  IMAD.MOV.U32 R98, RZ, RZ, 0x1 ;  /* 0x00000001ff627424 */ /* 0x000fe600078e00ff */
[----:B------:R-:W-:Y:S11]  /*5630*/  ISETP.NE.AND.EX P0, PT, R91, RZ, PT, P0 ;  /* 0x000000ff5b00720c */ /* 0x000ff60003f05300 */
[----:B------:R-:W-:Y:S02]  /*5640*/  @!UPT UIADD3 URZ, UPT, UPT, URZ, URZ, URZ ;  /* 0x000000fffffff290 */ /* 0x000fe4000fffe0ff */
[----:B------:R-:W2:Y:S01]  /*5650*/  @P0 LDC.64 R2, c[0x0][0x888] ;  /* 0x00022200ff020b82 */ /* 0x000ea20000000a00 */
[----:B------:R-:W-:Y:S04]  /*5660*/  @P0 IMAD R0, R92, UR36, RZ ;  /* 0x000000245c000c24 */ /* 0x000fe8000f8e02ff */
[----:B--2---:R-:W-:Y:S04]  /*5670*/  @P0 IMAD.WIDE R2, R0, 0x4, R2 ;  /* 0x0000000400020825 */ /* 0x004fe800078e0202 */
[----:B------:R-:W-:Y:S01]  /*5680*/  HFMA2 R0, -RZ, RZ, 0, 5.9604644775390625e-08 ;  /* 0x00000001ff007431 */ /* 0x000fe200000001ff */
[----:B-----5:R2:W5:Y:S04]  /*5690*/  @P0 LDG.E R48, desc[UR48][R2.64] ;  /* 0x0000003002300981 */ /* 0x020568000c1e1900 */
[----:B------:R-:W-:Y:S01]  /*56a0*/  @!P0 PRMT R98, R0, 0x7610, R98 ;  /* 0x0000761000628816 */ /* 0x000fe20000000062 */
[----:B--2---:R-:W3:Y:S06]  /*56b0*/  @!P0 LDC R48, c[0x0][0x880] ;  /* 0x00022000ff308b82 */ /* 0x004eec0000000800 */
.L_x_88:
[----:B------:R-:W-:Y:S01]  /*56c0*/  ISETP.NE.AND P5, PT, R113, RZ, PT ;  /* 0x000000ff7100720c */ /* 0x000fe20003fa5270 */
[----:B------:R-:W-:Y:S01]  /*56d0*/  UISETP.NE.AND.EX UP0, UPT, UR45, URZ, UPT, UP0 ;  /* 0x000000ff2d00728c */ /* 0x000fe2000bf05300 */
[----:B------:R-:W-:Y:S01]  /*56e0*/  ISETP.NE.AND.EX P0, PT, R93, RZ, PT, P2 ;  /* 0x000000ff5d00720c */ /* 0x000fe20003f05320 */
[----:B------:R-:W-:Y:S01]  /*56f0*/  IMAD.U32 R60, RZ, RZ, UR5 ;  /* 0x00000005ff3c7e24 */ /* 0x000fe2000f8e00ff */
[----:B------:R-:W-:Y:S01]  /*5700*/  LEA R6, R6, UR47, 0x3 ;  /* 0x0000002f06067c11 */ /* 0x000fe2000f8e18ff */
[----:B-1----:R-:W-:Y:S01]  /*5710*/  IMAD.U32 R2, RZ, RZ, UR4 ;  /* 0x00000004ff027e24 */ /* 0x002fe2000f8e00ff */
[----:B------:R-:W-:Y:S09]  /*5720*/  @!P3 BRA `(.L_x_89) ;  /* 0x000000000020b947 */ /* 0x000ff20003800000 */
[----:B------:R-:W-:Y:S04]  /*5730*/  ISETP.NE.U32.AND P3, PT, R86, RZ, PT ;  /* 0x000000ff5600720c */ /* 0x000fe80003f65070 */
[----:B------:R-:W-:Y:S11]  /*5740*/  ISETP.NE.AND.EX P3, PT, R87, RZ, PT, P3 ;  /* 0x000000ff5700720c */ /* 0x000ff60003f65330 */
[----:B------:R-:W-:Y:S02]  /*5750*/  @!UPT UIADD3 URZ, UPT, UPT, URZ, URZ, URZ ;  /* 0x000000fffffff290 */ /* 0x000fe4000fffe0ff */
[----:B------:R-:W1:Y:S01]  /*5760*/  @P3 LDC.64 R4, c[0x0][0x8a8] ;  /* 0x00022a00ff043b82 */ /* 0x000e620000000a00 */
[----:B------:R-:W-:Y:S04]  /*5770*/  @P3 IMAD R0, R88, UR36, RZ ;  /* 0x0000002458003c24 */ /* 0x000fe8000f8e02ff */
[----:B-1----:R-:W-:Y:S05]  /*5780*/  @P3 IMAD.WIDE R4, R0, 0x4, R4 ;  /* 0x0000000400043825 */ /* 0x002fea00078e0204 */
[----:B-----5:R1:W5:Y:S02]  /*5790*/  @P3 LDG.E R47, desc[UR48][R4.64] ;  /* 0x00000030042f3981 */ /* 0x020364000c1e1900 */
[----:B-1----:R-:W2:Y:S02]  /*57a0*/  @!P3 LDC R47, c[0x0][0x8a0] ;  /* 0x00022800ff2fbb82 */ /* 0x002ea40000000800 */
.L_x_89:
[----:B------:R-:W-:Y:S05]  /*57b0*/  @P4 BRA P0, `(.L_x_90) ;  /* 0x0000000000344947 */ /* 0x000fea0000000000 */
[----:B------:R-:W-:Y:S02]  /*57c0*/  ISETP.NE.AND.EX P2, PT, R93, RZ, PT, P2 ;  /* 0x000000ff5d00720c */ /* 0x000fe40003f45320 */
[----:B------:R-:W-:Y:S11]  /*57d0*/  PLOP3.LUT P0, PT, PT, PT, PT, 0x80, 0x8 ;  /* 0x000000000008781c */ /* 0x000ff60003f0f070 */
[----:B------:R-:W-:Y:S02]  /*57e0*/  @P2 LOP3.LUT P3, RZ, R98, 0xff, RZ, 0xc0, !PT ;  /* 0x000000ff62ff2812 */ /* 0x000fe4000786c0ff */
[----:B------:R-:W-:Y:S02]  /*57f0*/  @P2 ISETP.NE.U32.AND P4, PT, RZ, UR38, PT ;  /* 0x00000026ff002c0c */ /* 0x000fe4000bf85070 */
[----:B------:R-:W-:Y:S02]  /*5800*/  @P2 PLOP3.LUT P0, PT, P3, PT, PT, 0x80, 0x8 ;  /* 0x000000000008281c */ /* 0x000fe40001f0f070 */
[C---:B---3-5:R-:W-:Y:S02]  /*5810*/  @P2 FSETP.NEU.AND P3, PT, R48.reuse, RZ, PT ;  /* 0x000000ff3000220b */ /* 0x068fe40003f6d000 */
[----:B------:R-:W-:Y:S02]  /*5820*/  @P2 ISETP.NE.AND.EX P4, PT, RZ, UR39, PT, P4 ;  /* 0x00000027ff002c0c */ /* 0x000fe4000bf85340 */
[----:B------:R-:W-:Y:S02]  /*5830*/  @P2 SEL R0, RZ, 0xffffffff, P3 ;  /* 0xffffffffff002807 */ /* 0x000fe40001800000 */
[----:B------:R-:W-:Y:S05]  /*5840*/  @!P2 FSETP.EQ.AND P5, PT, R48, RZ, PT ;  /* 0x000000ff3000a20b */ /* 0x000fea0003fa2000 */
[----:B------:R-:W-:Y:S04]  /*5850*/  @!P0 SEL R0, RZ, 0xffffffff, P4 ;  /* 0xffffffffff008807 */ /* 0x000fe80002000000 */
[----:B------:R-:W-:Y:S04]  /*5860*/  @P2 LOP3.LUT R0, R0, 0x1, RZ, 0xc0, !PT ;  /* 0x0000000100002812 */ /* 0x000fe800078ec0ff */
[----:B------:R-:W-:Y:S04]  /*5870*/  @P2 ISETP.EQ.U32.AND P5, PT, R0, 0x1, PT ;  /* 0x000000010000280c */ /* 0x000fe80003fa2070 */
[----:B------:R-:W-:Y:S09]  /*5880*/  P2R R113, PR, RZ, 0x20 ;  /* 0x00000020ff717803 */ /* 0x000ff20000000000 */
.L_x_90:
[----:B------:R-:W-:Y:S05]  /*5890*/  BRA.U !UP0, `(.L_x_91) ;  /* 0x00000001084c7547 */ /* 0x000fea000b800000 */
[----:B------:R-:W-:Y:S01]  /*58a0*/  ISETP.LE.AND P0, PT, R43, UR41, PT ;  /* 0x000000292b007c0c */ /* 0x000fe2000bf03270 */
[----:B------:R-:W-:Y:S05]  /*58b0*/  VIADD R0, R46, UR42 ;  /* 0x0000002a2e007c36 */ /* 0x000fea0008000000 */
[----:B------:R-:W-:Y:S01]  /*58c0*/  ISETP.GE.OR P0, PT, R0, UR37, P0 ;  /* 0x0000002500007c0c */ /* 0x000fe20008706670 */
[----:B------:R-:W-:Y:S11]  /*58d0*/  IMAD.U32 R0, RZ, RZ, UR42 ;  /* 0x0000002aff007e24 */ /* 0x000ff6000f8e00ff */
[----:B------:R-:W-:Y:S01]  /*58e0*/  @!UPT UIADD3 URZ, UPT, UPT, URZ, URZ, URZ ;  /* 0x000000fffffff290 */ /* 0x000fe2000fffe0ff */
[----:B------:R-:W-:Y:S01]  /*58f0*/  @!P0 IADD3 R2, P2, PT, R46, UR42, RZ ;  /* 0x0000002a2e028c10 */ /* 0x000fe2000ff5e0ff */
[----:B------:R-:W1:Y:S01]  /*5900*/  @!P0 LDC.64 R4, c[0x0][0x8d0] ;  /* 0x00023400ff048b82 */ /* 0x000e620000000a00 */
[----:B------:R-:W-:Y:S02]  /*5910*/  VOTEU.ALL UP0, P0 ;  /* 0x0000000000ff7886 */ /* 0x000fe40000000000 */
[----:B------:R-:W-:Y:S03]  /*5920*/  @!P0 LEA.HI.X.SX32 R3, R0, RZ, 0x1, P2 ;  /* 0x000000ff00038211 */ /* 0x000fe600010f0eff */
[----:B------:R-:W-:Y:S06]  /*5930*/  @!UP0 USHF.R.S32.HI UR4, URZ, 0x1f, UR36 ;  /* 0x0000001fff048899 */ /* 0x000fec0008011424 */
[C---:B-1----:R-:W-:Y:S02]  /*5940*/  @!P0 IMAD R0, R4.reuse, UR4, RZ ;  /* 0x0000000404008c24 */ /* 0x042fe4000f8e02ff */
[----:B------:R-:W-:Y:S04]  /*5950*/  @!P0 IMAD.WIDE.U32 R2, R4, UR36, R2 ;  /* 0x0000002404028c25 */ /* 0x000fe8000f8e0002 */
[----:B------:R-:W-:Y:S01]  /*5960*/  @!P0 IMAD R0, R5, UR36, R0 ;  /* 0x0000002405008c24 */ /* 0x000fe2000f8e0200 */
[C---:B------:R-:W-:Y:S04]  /*5970*/  @!P0 LEA R4, P2, R2.reuse, UR44, 0x1 ;  /* 0x0000002c02048c11 */ /* 0x040fe8000f8408ff */
[----:B------:R-:W-:Y:S04]  /*5980*/  @!P0 IADD3 R0, PT, PT, R3, R0, RZ ;  /* 0x0000000003008210 */ /* 0x000fe80007ffe0ff */
[----:B------:R-:W-:Y:S01]  /*5990*/  @!P0 LEA.HI.X R5, R2, UR45, R0, 0x1, P2 ;  /* 0x0000002d02058c11 */ /* 0x000fe200090f0c00 */
[----:B------:R-:W-:Y:S04]  /*59a0*/  IMAD.MOV.U32 R2, RZ, RZ, RZ ;  /* 0x000000ffff027224 */ /* 0x000fe800078e00ff */
[----:B------:R-:W4:Y:S02]  /*59b0*/  @!P0 LDG.E.U16 R4, desc[UR48][R4.64] ;  /* 0x0000003004048981 */ /* 0x000f24000c1e1500 */
[----:B----4-:R-:W-:Y:S07]  /*59c0*/  @!P0 SHF.L.U32 R2, R4, 0x10, RZ ;  /* 0x0000001004028819 */ /* 0x010fee00000006ff */
.L_x_91:
[----:B------:R-:W-:Y:S01]  /*59d0*/  @!P5 SHF.L.U32 R0, R60, 0x1f, RZ ;  /* 0x0000001f3c00d819 */ /* 0x000fe200000006ff */
[----:B------:R-:W-:Y:S01]  /*59e0*/  IMAD.U32 R69, RZ, RZ, UR57 ;  /* 0x00000039ff457e24 */ /* 0x000fe2000f8e00ff */
[----:B------:R-:W-:Y:S01]  /*59f0*/  LEA R70, R85, UR47, 0x3 ;  /* 0x0000002f55467c11 */ /* 0x000fe2000f8e18ff */
[----:B------:R-:W-:Y:S01]  /*5a00*/  IMAD.SHL.U32 R116, R105, 0x10, RZ ;  /* 0x0000001069747824 */ /* 0x000fe200078e00ff */
[----:B------:R1:W4:Y:S01]  /*5a10*/  @!P5 SYNCS.PHASECHK.TRANS64.TRYWAIT P2, [R6+URZ+0x80], R0 ;  /* 0x000080000600d5a7 */ /* 0x00032200080411ff */
[----:B------:R-:W-:Y:S01]  /*5a20*/  ISETP.NE.U32.AND P4, PT, RZ, UR38, PT ;  /* 0x00000026ff007c0c */ /* 0x000fe2000bf85070 */
[----:B------:R-:W-:Y:S01]  /*5a30*/  IMAD.SHL.U32 R69, R69, 0x2000, RZ ;  /* 0x0000200045457824 */ /* 0x000fe200078e00ff */
[----:B---3-5:R-:W-:Y:S01]  /*5a40*/  FSETP.NEU.AND P3, PT, R48, RZ, PT ;  /* 0x000000ff3000720b */ /* 0x028fe20003f6d000 */
[----:B------:R-:W-:Y:S01]  /*5a50*/  IMAD.SHL.U32 R115, R104, 0x10, RZ ;  /* 0x0000001068737824 */ /* 0x000fe200078e00ff */
[----:B------:R-:W-:Y:S01]  /*5a60*/  ISETP.NE.AND.EX P4, PT, RZ, UR39, PT, P4 ;  /* 0x00000027ff007c0c */ /* 0x000fe2000bf85340 */
[----:B------:R-:W-:Y:S01]  /*5a70*/  IMAD.IADD R68, R110, 0x1, R69 ;  /* 0x000000016e447824 */ /* 0x000fe200078e0245 */
[----:B------:R-:W-:Y:S01]  /*5a80*/  SEL R3, RZ, 0xffffffff, P3 ;  /* 0xffffffffff037807 */ /* 0x000fe20001800000 */
[----:B------:R-:W-:Y:S01]  /*5a90*/  BSSY B1, `(.L_x_92) ;  /* 0x0000033000017945 */ /* 0x000fe20003800000 */
[----:B------:R-:W-:Y:S01]  /*5aa0*/  SEL R4, RZ, 0xffffffff, P4 ;  /* 0xffffffffff047807 */ /* 0x000fe20002000000 */
[----:B------:R-:W-:Y:S01]  /*5ab0*/  IMAD.IADD R63, R68, 0x1, R116 ;  /* 0x00000001443f7824 */ /* 0x000fe200078e0274 */
[----:B------:R-:W-:Y:S01]  /*5ac0*/  LOP3.LUT P4, R114, R98, 0xff, RZ, 0xc0, !PT ;  /* 0x000000ff62727812 */ /* 0x000fe2000788c0ff */
[----:B------:R-:W-:Y:S01]  /*5ad0*/  IMAD.MOV.U32 R76, RZ, RZ, 0x1 ;  /* 0x00000001ff4c7424 */ /* 0x000fe200078e00ff */
[----:B------:R-:W-:Y:S01]  /*5ae0*/  CS2R R82, SRZ ;  /* 0x0000000000527805 */ /* 0x000fe2000001ff00 */
[----:B------:R-:W-:Y:S01]  /*5af0*/  IMAD R51, R85, 0x40, R84 ;  /* 0x0000004055337824 */ /* 0x000fe200078e0254 */
[----:B------:R-:W-:Y:S01]  /*5b00*/  @P1 SEL R3, R4, R3, !P4 ;  /* 0x0000000304031207 */ /* 0x000fe20006000000 */
[----:B------:R-:W-:Y:S01]  /*5b10*/  IMAD.U32 R71, RZ, RZ, UR57 ;  /* 0x00000039ff477e24 */ /* 0x000fe2000f8e00ff */
[----:B------:R-:W-:Y:S02]  /*5b20*/  CS2R R80, SRZ ;  /* 0x0000000000507805 */ /* 0x000fe4000001ff00 */
[----:B------:R-:W-:Y:S02]  /*5b30*/  CS2R R74, SRZ ;  /* 0x00000000004a7805 */ /* 0x000fe4000001ff00 */
[----:B------:R-:W-:Y:S02]  /*5b40*/  LOP3.LUT R3, R3, 0x1, RZ, 0xc0, !PT ;  /* 0x0000000103037812 */ /* 0x000fe400078ec0ff */
[----:B------:R-:W-:Y:S02]  /*5b50*/  CS2R R72, SRZ ;  /* 0x0000000000487805 */ /* 0x000fe4000001ff00 */
[----:B------:R-:W-:Y:S02]  /*5b60*/  CS2R R66, SRZ ;  /* 0x0000000000427805 */ /* 0x000fe4000001ff00 */
[----:B------:R-:W-:Y:S02]  /*5b70*/  CS2R R64, SRZ ;  /* 0x0000000000407805 */ /* 0x000fe4000001ff00 */
[----:B------:R-:W-:Y:S02]  /*5b80*/  ISETP.NE.U32.AND P1, PT, R3, 0x1, PT ;  /* 0x000000010300780c */ /* 0x000fe40003f25070 */
[----:B------:R-:W-:Y:S02]  /*5b90*/  CS2R R58, SRZ ;  /* 0x00000000003a7805 */ /* 0x000fe4000001ff00 */
[----:B-1----:R-:W-:Y:S02]  /*5ba0*/  SHF.L.U32 R0, R108, 0x1f, RZ ;  /* 0x0000001f6c007819 */ /* 0x002fe400000006ff */
[----:B------:R-:W-:Y:S02]  /*5bb0*/  CS2R R56, SRZ ;  /* 0x0000000000387805 */ /* 0x000fe4000001ff00 */
[----:B------:R-:W-:Y:S01]  /*5bc0*/  P2R R77, PR, RZ, 0x2 ;  /* 0x00000002ff4d7803 */ /* 0x000fe20000000000 */
[----:B------:R-:W-:Y:S01]  /*5bd0*/  IMAD.IADD R62, R68, 0x1, R115 ;  /* 0x00000001443e7824 */ /* 0x000fe200078e0273 */
[----:B------:R1:W3:Y:S01]  /*5be0*/  SYNCS.PHASECHK.TRANS64.TRYWAIT P0, [R70+URZ+0xe0], R0 ;  /* 0x0000e000460075a7 */ /* 0x0002e200080011ff */
[----:B------:R-:W-:Y:S01]  /*5bf0*/  IMAD.IADD R61, R109, 0x1, R63 ;  /* 0x000000016d3d7824 */ /* 0x000fe200078e023f */
[----:B----4-:R-:W-:Y:S01]  /*5c00*/  @!P5 SEL R76, RZ, 0x1, !P2 ;  /* 0x00000001ff4cd807 */ /* 0x010fe20005000000 */
[----:B-1----:R-:W-:Y:S06]  /*5c10*/  @P5 BRA `(.L_x_93) ;  /* 0x0000000000685947 */ /* 0x002fec0003800000 */
[----:B------:R-:W-:Y:S01]  /*5c20*/  ISETP.NE.AND P1, PT, R76, RZ, PT ;  /* 0x000000ff4c00720c */ /* 0x000fe20003f25270 */
[----:B------:R-:W-:Y:S01]  /*5c30*/  BSSY B0, `(.L_x_94) ;  /* 0x000000d000007945 */ /* 0x000fe20003800000 */
[----:B------:R-:W-:Y:S02]  /*5c40*/  CS2R R58, SRZ ;  /* 0x00000000003a7805 */ /* 0x000fe4000001ff00 */
[----:B------:R-:W-:Y:S02]  /*5c50*/  CS2R R56, SRZ ;  /* 0x0000000000387805 */ /* 0x000fe4000001ff00 */
[----:B------:R-:W-:Y:S02]  /*5c60*/  CS2R R66, SRZ ;  /* 0x0000000000427805 */ /* 0x000fe4000001ff00 */
[----:B------:R-:W-:Y:S02]  /*5c70*/  CS2R R64, SRZ ;  /* 0x0000000000407805 */ /* 0x000fe4000001ff00 */
[----:B------:R-:W-:Y:S02]  /*5c80*/  CS2R R74, SRZ ;  /* 0x00000000004a7805 */ /* 0x000fe4000001ff00 */
[----:B------:R-:W-:Y:S02]  /*5c90*/  CS2R R72, SRZ ;  /* 0x0000000000487805 */ /* 0x000fe4000001ff00 */
[----:B------:R-:W-:Y:S02]  /*5ca0*/  CS2R R82, SRZ ;  /* 0x0000000000527805 */ /* 0x000fe4000001ff00 */
[----:B------:R-:W-:Y:S01]  /*5cb0*/  CS2R R80, SRZ ;  /* 0x0000000000507805 */ /* 0x000fe2000001ff00 */
[----:B------:R-:W-:Y:S06]  /*5cc0*/  @P1 BRA `(.L_x_95) ;  /* 0x00000000000c1947 */ /* 0x000fec0003800000 */
[----:B------:R-:W-:Y:S04]  /*5cd0*/  SHF.L.U32 R3, R60, 0x1f, RZ ;  /* 0x0000001f3c037819 */ /* 0x000fe800000006ff */
[----:B------:R-:W1:Y:S02]  /*5ce0*/  SYNCS.PHASECHK.TRANS64.TRYWAIT P1, [R6+URZ+0x80], R3 ;  /* 0x00008003060075a7 */ /* 0x000e6400080211ff */
[----:B-1----:R-:W-:Y:S05]  /*5cf0*/  @!P1 BRA `(.L_x_96) ;  /* 0x0000002400b09947 */ /* 0x002fea0003800000 */
.L_x_95:
[----:B------:R-:W-:Y:S05]  /*5d00*/  BSYNC B0 ;  /* 0x0000000000007941 */ /* 0x000fea0003800000 */
.L_x_94:
[----:B------:R-:W-:Y:S01]  /*5d10*/  ISETP.NE.AND P1, PT, R77, RZ, PT ;  /* 0x000000ff4d00720c */ /* 0x000fe20003f25270 */
[----:B------:R-:W-:Y:S04]  /*5d20*/  UIADD3 UR5, UPT, UPT, UR57, 0x1, URZ ;  /* 0x0000000139057890 */ /* 0x000fe8000fffe0ff */
[----:B------:R-:W-:Y:S04]  /*5d30*/  UISETP.NE.AND UP0, UPT, UR5, 0x3, UPT ;  /* 0x000000030500788c */ /* 0x000fe8000bf05270 */
[----:B------:R-:W-:Y:S02]  /*5d40*/  USEL UR4, URZ, 0x1, UP0 ;  /* 0x00000001ff047887 */ /* 0x000fe40008000000 */
[----:B------:R-:W-:Y:S02]  /*5d50*/  USEL UR5, UR5, URZ, UP0 ;  /* 0x000000ff05057287 */ /* 0x000fe40008000000 */
[----:B------:R4:W1:Y:S02]  /*5d60*/  @P1 LDS.128 R56, [R68] ;  /* 0x0000000044381984 */ /* 0x0008640000000c00 */
[----:B------:R-:W-:Y:S02]  /*5d70*/  LOP3.LUT R60, R60, UR4, RZ, 0x3c, !PT ;  /* 0x000000043c3c7c12 */ /* 0x000fe4000f8e3cff */
[----:B------:R4:W1:Y:S01]  /*5d80*/  @P1 LDS.128 R64, [R63+0x10] ;  /* 0x000010003f401984 */ /* 0x0008620000000c00 */
[----:B------:R-:W-:Y:S03]  /*5d90*/  IMAD.U32 R71, RZ, RZ, UR5 ;  /* 0x00000005ff477e24 */ /* 0x000fe6000f8e00ff */
[----:B------:R4:W1:Y:S04]  /*5da0*/  @P1 LDS.128 R72, [R62+0x20] ;  /* 0x000020003e481984 */ /* 0x0008680000000c00 */
[----:B------:R4:W1:Y:S02]  /*5db0*/  @P1 LDS.128 R80, [R61+0x10] ;  /* 0x000010003d501984 */ /* 0x0008640000000c00 */
.L_x_93:
[----:B------:R-:W-:Y:S05]  /*5dc0*/  BSYNC B1 ;  /* 0x0000000000017941 */ /* 0x000fea0003800000 */
.L_x_92:
[----:B-1----:R-:W-:Y:S04]  /*5dd0*/  SHF.R.U32.HI R3, RZ, 0x15, R51 ;  /* 0x00000015ff037819 */ /* 0x002fe80000011633 */
[----:B------:R-:W-:Y:S01]  /*5de0*/  LOP3.LUT P1, RZ, R3, 0x3, R102, 0x48, !PT ;  /* 0x0000000303ff7812 */ /* 0x000fe20007824866 */
[----:B------:R-:W-:Y:S01]  /*5df0*/  @!UPT UIADD3 URZ, UPT, UPT, URZ, URZ, URZ ;  /* 0x000000fffffff290 */ /* 0x000fe2000fffe0ff */
[----:B---3--:R-:W-:Y:S11]  /*5e00*/  @P0 BRA `(.L_x_97) ;  /* 0x0000000000080947 */ /* 0x008ff60003800000 */
[----:B------:R-:W1:Y:S02]  /*5e10*/  SYNCS.PHASECHK.TRANS64.TRYWAIT P0, [R70+URZ+0xe0], R0 ;  /* 0x0000e000460075a7 */ /* 0x000e6400080011ff */
[----:B-1----:R-:W-:Y:S05]  /*5e20*/  @!P0 BRA `(.L_x_98) ;  /* 0x0000002400788947 */ /* 0x002fea0003800000 */
.L_x_97:
[----:B------:R-:W-:Y:S05]  /*5e30*/  @!P1 BRA `(.L_x_99) ;  /* 0x0000000000409947 */ /* 0x000fea0003800000 */
[----:B------:R-:W3:Y:S01]  /*5e40*/  LDCU.64 UR8, c[0x4][0x70] ;  /* 0x01000e00ff0877ac */ /* 0x000ee20008000a00 */
[----:B------:R-:W-:Y:S01]  /*5e50*/  MOV R15, 0x0 ;  /* 0x00000000000f7802 */ /* 0x000fe20000000f00 */
[----:B------:R-:W-:Y:S02]  /*5e60*/  HFMA2 R12, -RZ, RZ, 0, 5.9604644775390625e-08 ;  /* 0x00000001ff0c7431 */ /* 0x000fe400000001ff */
[----:B------:R-:W-:Y:S02]  /*5e70*/  IMAD.MOV.U32 R8, RZ, RZ, 0x192 ;  /* 0x00000192ff087424 */ /* 0x000fe400078e00ff */
[----:B------:R-:W-:Y:S01]  /*5e80*/  IMAD.MOV.U32 R13, RZ, RZ, RZ ;  /* 0x000000ffff0d7224 */ /* 0x000fe200078e00ff */
[----:B------:R-:W5:Y:S01]  /*5e90*/  LDCU.64 UR6, c[0x4][0x78] ;  /* 0x01000f00ff0677ac */ /* 0x000f620008000a00 */
[----:B------:R-:W1:Y:S01]  /*5ea0*/  LDC.64 R14, c[0x4][R15] ;  /* 0x010000000f0e7b82 */ /* 0x000e620000000a00 */
[----:B------:R-:W2:Y:S01]  /*5eb0*/  LDCU.64 UR4, c[0x4][0x10] ;  /* 0x01000200ff0477ac */ /* 0x000ea20008000a00 */
[----:B---3--:R-:W-:Y:S01]  /*5ec0*/  MOV R5, UR9 ;  /* 0x0000000900057c02 */ /* 0x008fe20008000f00 */
[----:B------:R-:W-:Y:S01]  /*5ed0*/  IMAD.U32 R4, RZ, RZ, UR8 ;  /* 0x00000008ff047e24 */ /* 0x000fe2000f8e00ff */
[----:B-----5:R-:W-:Y:S01]  /*5ee0*/  MOV R7, UR7 ;  /* 0x0000000700077c02 */ /* 0x020fe20008000f00 */
[----:B------:R-:W-:Y:S01]  /*5ef0*/  IMAD.U32 R6, RZ, RZ, UR6 ;  /* 0x00000006ff067e24 */ /* 0x000fe2000f8e00ff */
[----:B--2---:R-:W-:Y:S01]  /*5f00*/  MOV R11, UR5 ;  /* 0x00000005000b7c02 */ /* 0x004fe20008000f00 */
[----:B------:R-:W-:Y:S02]  /*5f10*/  IMAD.U32 R10, RZ, RZ, UR4 ;  /* 0x00000004ff0a7e24 */ /* 0x000fe4000f8e00ff */
[----:B------:R-:W-:Y:S07]  /*5f20*/  LEPC R20, `(.L_x_99) ;  /* 0x000000001014794e */ /* 0x000fee0000000000 */
[----:B-1--4-:R-:W-:Y:S05]  /*5f30*/  CALL.ABS.NOINC R14 ;  /* 0x000000000e007343 */ /* 0x012fea0003c00000 */
.L_x_99:
[C---:B------:R-:W-:Y:S01]  /*5f40*/  SHF.L.U32 R49, R56.reuse, 0x10, RZ ;  /* 0x0000001038317819 */ /* 0x040fe200000006ff */
[----:B------:R-:W-:Y:S05]  /*5f50*/  WARPSYNC.ALL ;  /* 0x0000000000007948 */ /* 0x000fea0003800000 */
[----:B------:R-:W-:Y:S01]  /*5f60*/  R2UR UR4, R51 ;  /* 0x00000000330472ca */ /* 0x000fe200000e0000 */
[----:B------:R-:W-:Y:S01]  /*5f70*/  BSSY.RECONVERGENT B0, `(.L_x_100) ;  /* 0x0000085000007945 */ /* 0x000fe20003800200 */
[----:B------:R-:W-:Y:S02]  /*5f80*/  LOP3.LUT R50, R56, 0xffff0000, RZ, 0xc0, !PT ;  /* 0xffff000038327812 */ /* 0x000fe400078ec0ff */
[----:B------:R-:W-:Y:S09]  /*5f90*/  ISETP.NE.AND P0, PT, R103, RZ, PT ;  /* 0x000000ff6700720c */ /* 0x000ff20003f05270 */
[----:B------:R-:W1:Y:S02]  /*5fa0*/  LDTM.x32 R4, tmem[UR4] ;  /* 0x00000004000479ee */ /* 0x000e6400082c0000 */
[C-C-:B-12---:R-:W-:Y:S01]  /*5fb0*/  FFMA R0, R47.reuse, R4, R2.reuse ;  /* 0x000000042f007223 */ /* 0x146fe20000000002 */
[C-C-:B------:R-:W-:Y:S01]  /*5fc0*/  FFMA R3, R47.reuse, R5, R2.reuse ;  /* 0x000000052f037223 */ /* 0x140fe20000000002 */
        /* <DEDUP_REMOVED lines=26> */
[--C-:B------:R-:W-:Y:S01]  /*6170*/  FFMA R28, R47, R32, R2.reuse ;  /* 0x000000202f1c7223 */ /* 0x100fe20000000002 */
[----:B------:R-:W-:Y:S01]  /*6180*/  SHF.L.U32 R32, R57, 0x10, RZ ;  /* 0x0000001039207819 */ /* 0x000fe200000006ff */
[--C-:B------:R-:W-:Y:S01]  /*6190*/  FFMA R29, R47, R33, R2.reuse ;  /* 0x000000212f1d7223 */ /* 0x100fe20000000002 */
[----:B------:R-:W-:Y:S01]  /*61a0*/  LOP3.LUT R33, R57, 0xffff0000, RZ, 0xc0, !PT ;  /* 0xffff000039217812 */ /* 0x000fe200078ec0ff */
[C-C-:B------:R-:W-:Y:S01]  /*61b0*/  FFMA R34, R47.reuse, R34, R2.reuse ;  /* 0x000000222f227223 */ /* 0x140fe20000000002 */
[----:B------:R-:W-:Y:S01]  /*61c0*/  FFMA R35, R47, R35, R2 ;  /* 0x000000232f237223 */ /* 0x000fe20000000002 */
[----:B------:R-:W-:Y:S01]  /*61d0*/  FFMA R0, R48, R49, R0 ;  /* 0x0000003130007223 */ /* 0x000fe20000000000 */
[----:B------:R-:W-:Y:S01]  /*61e0*/  SHF.L.U32 R49, R58, 0x10, RZ ;  /* 0x000000103a317819 */ /* 0x000fe200000006ff */
[C---:B------:R-:W-:Y:S01]  /*61f0*/  FFMA R3, R48.reuse, R50, R3 ;  /* 0x0000003230037223 */ /* 0x040fe20000000003 */
[----:B------:R-:W-:Y:S01]  /*6200*/  FFMA R6, R48, R32, R6 ;  /* 0x0000002030067223 */ /* 0x000fe20000000006 */
[----:B------:R-:W-:Y:S01]  /*6210*/  LOP3.LUT R32, R58, 0xffff0000, RZ, 0xc0, !PT ;  /* 0xffff00003a207812 */ /* 0x000fe200078ec0ff */
[C---:B------:R-:W-:Y:S01]  /*6220*/  FFMA R7, R48.reuse, R33, R7 ;  /* 0x0000002130077223 */ /* 0x040fe20000000007 */
[C---:B------:R-:W-:Y:S01]  /*6230*/  FFMA R4, R48.reuse, R49, R4 ;  /* 0x0000003130047223 */ /* 0x040fe20000000004 */
[----:B------:R-:W-:Y:S02]  /*6240*/  F2FP.RELU.BF16.F32.PACK_AB R52, R3, R0 ;  /* 0x000000000334723e */ /* 0x000fe400000018ff */
[C---:B------:R-:W-:Y:S01]  /*6250*/  SHF.L.U32 R0, R59.reuse, 0x10, RZ ;  /* 0x000000103b007819 */ /* 0x040fe200000006ff */
[C---:B------:R-:W-:Y:S01]  /*6260*/  FFMA R5, R48.reuse, R32, R5 ;  /* 0x0000002030057223 */ /* 0x040fe20000000005 */
[----:B------:R-:W-:Y:S02]  /*6270*/  LOP3.LUT R3, R59, 0xffff0000, RZ, 0xc0, !PT ;  /* 0xffff00003b037812 */ /* 0x000fe400078ec0ff */
[----:B------:R-:W-:Y:S01]  /*6280*/  F2FP.RELU.BF16.F32.PACK_AB R53, R7, R6 ;  /* 0x000000060735723e */ /* 0x000fe200000018ff */
[----:B------:R-:W-:Y:S01]  /*6290*/  FFMA R10, R48, R0, R10 ;  /* 0x00000000300a7223 */ /* 0x000fe2000000000a */
[----:B------:R-:W-:Y:S01]  /*62a0*/  SHF.L.U32 R0, R64, 0x10, RZ ;  /* 0x0000001040007819 */ /* 0x000fe200000006ff */
[----:B------:R-:W-:Y:S01]  /*62b0*/  FFMA R11, R48, R3, R11 ;  /* 0x00000003300b7223 */ /* 0x000fe2000000000b */
[----:B------:R-:W-:Y:S02]  /*62c0*/  F2FP.RELU.BF16.F32.PACK_AB R54, R5, R4 ;  /* 0x000000040536723e */ /* 0x000fe400000018ff */
[----:B------:R-:W-:Y:S01]  /*62d0*/  LOP3.LUT R3, R64, 0xffff0000, RZ, 0xc0, !PT ;  /* 0xffff000040037812 */ /* 0x000fe200078ec0ff */
[C---:B------:R-:W-:Y:S01]  /*62e0*/  FFMA R8, R48.reuse, R0, R8 ;  /* 0x0000000030087223 */ /* 0x040fe20000000008 */
[C---:B------:R-:W-:Y:S02]  /*62f0*/  SHF.L.U32 R4, R65.reuse, 0x10, RZ ;  /* 0x0000001041047819 */ /* 0x040fe400000006ff */
[----:B------:R-:W-:Y:S01]  /*6300*/  LOP3.LUT R0, R65, 0xffff0000, RZ, 0xc0, !PT ;  /* 0xffff000041007812 */ /* 0x000fe200078ec0ff */
[----:B------:R-:W-:Y:S01]  /*6310*/  FFMA R9, R48, R3, R9 ;  /* 0x0000000330097223 */ /* 0x000fe20000000009 */
[----:B------:R-:W-:Y:S01]  /*6320*/  SHF.L.U32 R3, R66, 0x10, RZ ;  /* 0x0000001042037819 */ /* 0x000fe200000006ff */
[C---:B------:R-:W-:Y:S01]  /*6330*/  FFMA R14, R48.reuse, R4, R14 ;  /* 0x00000004300e7223 */ /* 0x040fe2000000000e */
[----:B------:R-:W-:Y:S01]  /*6340*/  SHF.L.U32 R4, R67, 0x10, RZ ;  /* 0x0000001043047819 */ /* 0x000fe200000006ff */
[----:B------:R-:W-:Y:S01]  /*6350*/  FFMA R15, R48, R0, R15 ;  /* 0x00000000300f7223 */ /* 0x000fe2000000000f */
[----:B------:R-:W-:Y:S01]  /*6360*/  LOP3.LUT R0, R66, 0xffff0000, RZ, 0xc0, !PT ;  /* 0xffff000042007812 */ /* 0x000fe200078ec0ff */
[----:B------:R-:W-:Y:S01]  /*6370*/  FFMA R12, R48, R3, R12 ;  /* 0x00000003300c7223 */ /* 0x000fe2000000000c */
[----:B------:R-:W-:Y:S02]  /*6380*/  SHF.L.U32 R3, R72, 0x10, RZ ;  /* 0x0000001048037819 */ /* 0x000fe400000006ff */
[----:B------:R-:W-:Y:S01]  /*6390*/  F2FP.RELU.BF16.F32.PACK_AB R55, R11, R10 ;  /* 0x0000000a0b37723e */ /* 0x000fe200000018ff */
[C---:B------:R-:W-:Y:S01]  /*63a0*/  FFMA R13, R48.reuse, R0, R13 ;  /* 0x00000000300d7223 */ /* 0x040fe2000000000d */
[----:B------:R-:W-:Y:S01]  /*63b0*/  LOP3.LUT R0, R67, 0xffff0000, RZ, 0xc0, !PT ;  /* 0xffff000043007812 */ /* 0x000fe200078ec0ff */
[----:B------:R-:W-:Y:S01]  /*63c0*/  FFMA R18, R48, R4, R18 ;  /* 0x0000000430127223 */ /* 0x000fe20000000012 */
[----:B------:R-:W-:Y:S01]  /*63d0*/  LOP3.LUT R4, R72, 0xffff0000, RZ, 0xc0, !PT ;  /* 0xffff000048047812 */ /* 0x000fe200078ec0ff */
[----:B------:R1:W-:Y:S01]  /*63e0*/  STS.128 [R68], R52 ;  /* 0x0000003444007388 */ /* 0x0003e20000000c00 */
[----:B------:R-:W-:Y:S01]  /*63f0*/  F2FP.RELU.BF16.F32.PACK_AB R8, R9, R8 ;  /* 0x000000080908723e */ /* 0x000fe200000018ff */
[C---:B------:R-:W-:Y:S01]  /*6400*/  FFMA R19, R48.reuse, R0, R19 ;  /* 0x0000000030137223 */ /* 0x040fe20000000013 */
[C---:B------:R-:W-:Y:S01]  /*6410*/  SHF.L.U32 R0, R73.reuse, 0x10, RZ ;  /* 0x0000001049007819 */ /* 0x040fe200000006ff */
[C---:B------:R-:W-:Y:S01]  /*6420*/  FFMA R16, R48.reuse, R3, R16 ;  /* 0x0000000330107223 */ /* 0x040fe20000000010 */
[----:B------:R-:W-:Y:S01]  /*6430*/  LOP3.LUT R3, R73, 0xffff0000, RZ, 0xc0, !PT ;  /* 0xffff000049037812 */ /* 0x000fe200078ec0ff */
[C---:B------:R-:W-:Y:S01]  /*6440*/  FFMA R17, R48.reuse, R4, R17 ;  /* 0x0000000430117223 */ /* 0x040fe20000000011 */
[----:B------:R-:W-:Y:S01]  /*6450*/  SHF.L.U32 R4, R75, 0x10, RZ ;  /* 0x000000104b047819 */ /* 0x000fe200000006ff */
[----:B------:R-:W-:Y:S01]  /*6460*/  FFMA R22, R48, R0, R22 ;  /* 0x0000000030167223 */ /* 0x000fe20000000016 */
[----:B------:R-:W-:Y:S01]  /*6470*/  SHF.L.U32 R0, R74, 0x10, RZ ;  /* 0x000000104a007819 */ /* 0x000fe200000006ff */
[----:B------:R-:W-:Y:S01]  /*6480*/  FFMA R23, R48, R3, R23 ;  /* 0x0000000330177223 */ /* 0x000fe20000000017 */
[----:B------:R-:W-:Y:S02]  /*6490*/  LOP3.LUT R3, R74, 0xffff0000, RZ, 0xc0, !PT ;  /* 0xffff00004a037812 */ /* 0x000fe400078ec0ff */
[----:B------:R-:W-:Y:S01]  /*64a0*/  F2FP.RELU.BF16.F32.PACK_AB R9, R15, R14 ;  /* 0x0000000e0f09723e */ /* 0x000fe200000018ff */
[C---:B------:R-:W-:Y:S01]  /*64b0*/  FFMA R20, R48.reuse, R0, R20 ;  /* 0x0000000030147223 */ /* 0x040fe20000000014 */
[----:B------:R-:W-:Y:S01]  /*64c0*/  LOP3.LUT R0, R75, 0xffff0000, RZ, 0xc0, !PT ;  /* 0xffff00004b007812 */ /* 0x000fe200078ec0ff */
[C---:B------:R-:W-:Y:S01]  /*64d0*/  FFMA R21, R48.reuse, R3, R21 ;  /* 0x0000000330157223 */ /* 0x040fe20000000015 */
[----:B------:R-:W-:Y:S01]  /*64e0*/  FFMA R26, R48, R4, R26 ;  /* 0x00000004301a7223 */ /* 0x000fe2000000001a */
[----:B------:R-:W-:Y:S02]  /*64f0*/  SHF.L.U32 R3, R80, 0x10, RZ ;  /* 0x0000001050037819 */ /* 0x000fe400000006ff */
[----:B------:R-:W-:Y:S01]  /*6500*/  FFMA R27, R48, R0, R27 ;  /* 0x00000000301b7223 */ /* 0x000fe2000000001b */
[----:B------:R-:W-:Y:S02]  /*6510*/  LOP3.LUT R0, R80, 0xffff0000, RZ, 0xc0, !PT ;  /* 0xffff000050007812 */ /* 0x000fe400078ec0ff */
[----:B------:R-:W-:Y:S01]  /*6520*/  SHF.L.U32 R4, R81, 0x10, RZ ;  /* 0x0000001051047819 */ /* 0x000fe200000006ff */
[C---:B------:R-:W-:Y:S01]  /*6530*/  FFMA R24, R48.reuse, R3, R24 ;  /* 0x0000000330187223 */ /* 0x040fe20000000018 */
[----:B------:R-:W-:Y:S01]  /*6540*/  F2FP.RELU.BF16.F32.PACK_AB R10, R13, R12 ;  /* 0x0000000c0d0a723e */ /* 0x000fe200000018ff */
[C---:B------:R-:W-:Y:S01]  /*6550*/  FFMA R25, R48.reuse, R0, R25 ;  /* 0x0000000030197223 */ /* 0x040fe20000000019 */
[----:B------:R-:W-:Y:S01]  /*6560*/  F2FP.RELU.BF16.F32.PACK_AB R11, R19, R18 ;  /* 0x00000012130b723e */ /* 0x000fe200000018ff */
[----:B------:R-:W-:Y:S01]  /*6570*/  FFMA R30, R48, R4, R30 ;  /* 0x00000004301e7223 */ /* 0x000fe2000000001e */
[----:B------:R-:W-:Y:S02]  /*6580*/  LOP3.LUT R0, R81, 0xffff0000, RZ, 0xc0, !PT ;  /* 0xffff000051007812 */ /* 0x000fe400078ec0ff */
[C---:B------:R-:W-:Y:S01]  /*6590*/  SHF.L.U32 R3, R82.reuse, 0x10, RZ ;  /* 0x0000001052037819 */ /* 0x040fe200000006ff */
[----:B------:R1:W-:Y:S01]  /*65a0*/  STS.128 [R63+0x10], R8 ;  /* 0x000010083f007388 */ /* 0x0003e20000000c00 */
[----:B------:R-:W-:Y:S01]  /*65b0*/  LOP3.LUT R4, R82, 0xffff0000, RZ, 0xc0, !PT ;  /* 0xffff000052047812 */ /* 0x000fe200078ec0ff */
[C---:B------:R-:W-:Y:S01]  /*65c0*/  FFMA R31, R48.reuse, R0, R31 ;  /* 0x00000000301f7223 */ /* 0x040fe2000000001f */
[C---:B------:R-:W-:Y:S01]  /*65d0*/  SHF.L.U32 R5, R83.reuse, 0x10, RZ ;  /* 0x0000001053057819 */ /* 0x040fe200000006ff */
[C---:B------:R-:W-:Y:S01]  /*65e0*/  FFMA R28, R48.reuse, R3, R28 ;  /* 0x00000003301c7223 */ /* 0x040fe2000000001c */
[----:B------:R-:W-:Y:S01]  /*65f0*/  LOP3.LUT R6, R83, 0xffff0000, RZ, 0xc0, !PT ;  /* 0xffff000053067812 */ /* 0x000fe200078ec0ff */
[C---:B------:R-:W-:Y:S01]  /*6600*/  FFMA R29, R48.reuse, R4, R29 ;  /* 0x00000004301d7223 */ /* 0x040fe2000000001d */
[----:B------:R-:W-:Y:S01]  /*6610*/  F2FP.RELU.BF16.F32.PACK_AB R16, R17, R16 ;  /* 0x000000101110723e */ /* 0x000fe200000018ff */
[C---:B------:R-:W-:Y:S01]  /*6620*/  FFMA R34, R48.reuse, R5, R34 ;  /* 0x0000000530227223 */ /* 0x040fe20000000022 */
[----:B------:R-:W-:Y:S01]  /*6630*/  F2FP.RELU.BF16.F32.PACK_AB R17, R23, R22 ;  /* 0x000000161711723e */ /* 0x000fe200000018ff */
[----:B------:R-:W-:Y:S01]  /*6640*/  FFMA R35, R48, R6, R35 ;  /* 0x0000000630237223 */ /* 0x000fe20000000023 */
[----:B------:R-:W-:Y:S02]  /*6650*/  F2FP.RELU.BF16.F32.PACK_AB R18, R21, R20 ;  /* 0x000000141512723e */ /* 0x000fe400000018ff */
[----:B------:R-:W-:Y:S02]  /*6660*/  F2FP.RELU.BF16.F32.PACK_AB R19, R27, R26 ;  /* 0x0000001a1b13723e */ /* 0x000fe400000018ff */
[----:B------:R-:W-:Y:S02]  /*6670*/  F2FP.RELU.BF16.F32.PACK_AB R24, R25, R24 ;  /* 0x000000181918723e */ /* 0x000fe400000018ff */
[----:B------:R-:W-:Y:S01]  /*6680*/  F2FP.RELU.BF16.F32.PACK_AB R25, R31, R30 ;  /* 0x0000001e1f19723e */ /* 0x000fe200000018ff */
[----:B------:R1:W-:Y:S01]  /*6690*/  STS.128 [R62+0x20], R16 ;  /* 0x000020103e007388 */ /* 0x0003e20000000c00 */
[----:B------:R-:W-:Y:S02]  /*66a0*/  F2FP.RELU.BF16.F32.PACK_AB R26, R29, R28 ;  /* 0x0000001c1d1a723e */ /* 0x000fe400000018ff */
[----:B------:R-:W-:Y:S05]  /*66b0*/  F2FP.RELU.BF16.F32.PACK_AB R27, R35, R34 ;  /* 0x00000022231b723e */ /* 0x000fea00000018ff */
[----:B------:R1:W-:Y:S01]  /*66c0*/  STS.128 [R61+0x10], R24 ;  /* 0x000010183d007388 */ /* 0x0003e20000000c00 */
[----:B------:R-:W-:Y:S01]  /*66d0*/  @!PT LDS RZ, [RZ] ;  /* 0x00000000fffff984 */ /* 0x000fe20000000800 */
[----:B------:R-:W-:Y:S01]  /*66e0*/  @!PT LDS RZ, [RZ] ;  /* 0x00000000fffff984 */ /* 0x000fe20000000800 */
[----:B------:R-:W-:Y:S01]  /*66f0*/  @!PT LDS RZ, [RZ] ;  /* 0x00000000fffff984 */ /* 0x000fe20000000800 */
[----:B------:R-:W-:Y:S01]  /*6700*/  @!PT LDS RZ, [RZ] ;  /* 0x00000000fffff984 */ /* 0x000fe20000000800 */
[----:B------:R2:W-:Y:S07]  /*6710*/  MEMBAR.ALL.CTA ;  /* 0x0000000000007992 */ /* 0x0005ee0000008000 */
[----:B--2---:R-:W2:Y:S02]  /*6720*/  FENCE.VIEW.ASYNC.S ;  /* 0x00000000000073c6 */ /* 0x004ea40000000000 */
[----:B--2---:R-:W-:Y:S06]  /*6730*/  BAR.SYNC.DEFER_BLOCKING 0x1, 0x80 ;  /* 0x0042000000007b1d */ /* 0x004fec0000010000 */
[----:B------:R-:W-:Y:S05]  /*6740*/  @P0 BRA `(.L_x_101) ;  /* 0x00000000001c0947 */ /* 0x000fea0003800000 */
[----:B------:R-:W-:Y:S01]  /*6750*/  R2UR UR4, R69 ;  /* 0x00000000450472ca */ /* 0x000fe200000e0000 */
[----:B------:R-:W-:Y:S01]  /*6760*/  UIADD3 UR6, UP0, UPT, UR54, 0x680, URZ ;  /* 0x0000068036067890 */ /* 0x000fe2000ff1e0ff */
[----:B------:R-:W-:Y:S03]  /*6770*/  UMOV UR43, UR36 ;  /* 0x00000024002b7c82 */ /* 0x000fe60008000000 */
[----:B------:R-:W-:Y:S08]  /*6780*/  UIADD3.X UR7, UPT, UPT, URZ, UR55, URZ, UP0, !UPT ;  /* 0x00000037ff077290 */ /* 0x000ff000087fe4ff */
[----:B------:R-:W-:Y:S09]  /*6790*/  UIADD3 UR40, UPT, UPT, UR47, 0x200, UR4 ;  /* 0x000002002f287890 */ /* 0x000ff2000fffe004 */
[----:B------:R2:W-:Y:S02]  /*67a0*/  UTMASTG.3D [UR40], [UR6] ;  /* 0x00000028060073b5 */ /* 0x0005e40008010000 */
[----:B--2---:R0:W-:Y:S02]  /*67b0*/  UTMACMDFLUSH ;  /* 0x00000000000079b7 */ /* 0x0041e40000000000 */
.L_x_101:
[----:B------:R-:W-:Y:S05]  /*67c0*/  BSYNC.RECONVERGENT B0 ;  /* 0x0000000000007941 */ /* 0x000fea0003800200 */
.L_x_100:
[----:B------:R-:W-:Y:S01]  /*67d0*/  UIADD3 UR43, UPT, UPT, UR57, 0x1, URZ ;  /* 0x00000001392b7890 */ /* 0x000fe2000fffe0ff */
[----:B------:R-:W-:Y:S03]  /*67e0*/  BSSY.RECONVERGENT B0, `(.L_x_102) ;  /* 0x0000005000007945 */ /* 0x000fe60003800200 */
[----:B------:R-:W-:Y:S04]  /*67f0*/  UISETP.NE.AND UP0, UPT, UR43, 0x3, UPT ;  /* 0x000000032b00788c */ /* 0x000fe8000bf05270 */
[----:B------:R-:W-:Y:S01]  /*6800*/  USEL UR56, UR43, URZ, UP0 ;  /* 0x000000ff2b387287 */ /* 0x000fe20008000000 */
[----:B------:R-:W-:Y:S11]  /*6810*/  @P0 BRA `(.L_x_103) ;  /* 0x0000000000040947 */ /* 0x000ff60003800000 */
[----:B------:R-:W-:Y:S04]  /*6820*/  DEPBAR.LE SB0, 0x1 ;  /* 0x000080400000791a */ /* 0x000fe80000000000 */
.L_x_103:
[----:B------:R-:W-:Y:S05]  /*6830*/  BSYNC.RECONVERGENT B0 ;  /* 0x0000000000007941 */ /* 0x000fea0003800200 */
.L_x_102:
[----:B------:R-:W-:Y:S01]  /*6840*/  BAR.SYNC.DEFER_BLOCKING 0x1, 0x80 ;  /* 0x0042000000007b1d */ /* 0x000fe20000010000 */
[----:B------:R-:W-:Y:S01]  /*6850*/  ISETP.NE.AND P1, PT, R113, RZ, PT ;  /* 0x000000ff7100720c */ /* 0x000fe20003f25270 */
[----:B------:R-:W-:Y:S01]  /*6860*/  UISETP.NE.AND UP0, UPT, UR51, URZ, UPT ;  /* 0x000000ff3300728c */ /* 0x000fe2000bf05270 */
[----:B------:R-:W-:Y:S11]  /*6870*/  LEA R3, R71, UR47, 0x3 ;  /* 0x0000002f47037c11 */ /* 0x000ff6000f8e18ff */
[----:B------:R-:W-:Y:S01]  /*6880*/  @!P1 SHF.L.U32 R4, R60, 0x1f, RZ ;  /* 0x0000001f3c049819 */ /* 0x000fe200000006ff */
[----:B------:R-:W-:Y:S06]  /*6890*/  BRA.U !UP0, `(.L_x_104) ;  /* 0x0000000108247547 */ /* 0x000fec000b800000 */
[----:B------:R-:W-:Y:S01]  /*68a0*/  IMAD.U32 R5, RZ, RZ, UR50 ;  /* 0x00000032ff057e24 */ /* 0x000fe2000f8e00ff */
[----:B------:R-:W-:Y:S01]  /*68b0*/  MOV R0, UR46 ;  /* 0x0000002e00007c02 */ /* 0x000fe20008000f00 */
[----:B------:R-:W-:Y:S03]  /*68c0*/  UIADD3 UR50, UPT, UPT, UR50, 0x1, URZ ;  /* 0x0000000132327890 */ /* 0x000fe6000fffe0ff */
[----:B------:R-:W-:Y:S01]  /*68d0*/  @!P1 LEA R5, R5, UR47, 0x3 ;  /* 0x0000002f05059c11 */ /* 0x000fe2000f8e18ff */
[----:B------:R-:W-:Y:S04]  /*68e0*/  UISETP.NE.AND UP0, UPT, UR50, 0x3, UPT ;  /* 0x000000033200788c */ /* 0x000fe8000bf05270 */
[----:B------:R-:W-:Y:S01]  /*68f0*/  @!P1 VIADD R5, R5, 0x98 ;  /* 0x0000009805059836 */ /* 0x000fe20000000000 */
[----:B------:R-:W-:Y:S04]  /*6900*/  USEL UR50, UR50, URZ, UP0 ;  /* 0x000000ff32327287 */ /* 0x000fe80008000000 */
[----:B------:R-:W-:Y:S04]  /*6910*/  @!P1 PRMT R0, R0, 0x654, R5 ;  /* 0x0000065400009816 */ /* 0x000fe80000000005 */
[----:B------:R2:W-:Y:S04]  /*6920*/  @!P1 SYNCS.ARRIVE.TRANS64.RED.A1T0 RZ, [R0+URZ], RZ ;  /* 0x000000ff00ff99a7 */ /* 0x0005e800081004ff */
.L_x_104:
[----:B------:R-:W3:Y:S01]  /*6930*/  @!P1 SYNCS.PHASECHK.TRANS64.TRYWAIT P0, [R3+URZ+0x80], R4 ;  /* 0x00008004030095a7 */ /* 0x000ee200080011ff */
[----:B------:R-:W-:Y:S01]  /*6940*/  BSSY B1, `(.L_x_105) ;  /* 0x0000015000017945 */ /* 0x000fe20003800000 */
[----:B---3--:R-:W-:Y:S03]  /*6950*/  @!P1 SEL R76, RZ, 0x1, !P0 ;  /* 0x00000001ff4c9807 */ /* 0x008fe60004000000 */
[----:B------:R-:W-:Y:S05]  /*6960*/  @P1 BRA `(.L_x_106) ;  /* 0x0000000000481947 */ /* 0x000fea0003800000 */
[----:B------:R-:W-:Y:S01]  /*6970*/  ISETP.NE.AND P1, PT, R77, RZ, PT ;  /* 0x000000ff4d00720c */ /* 0x000fe20003f25270 */
[----:B------:R-:W-:Y:S01]  /*6980*/  BSSY B0, `(.L_x_107) ;  /* 0x000000a000007945 */ /* 0x000fe20003800000 */
[----:B------:R-:W-:Y:S11]  /*6990*/  ISETP.NE.AND P0, PT, R76, RZ, PT ;  /* 0x000000ff4c00720c */ /* 0x000ff60003f05270 */
[----:B------:R-:W-:Y:S04]  /*69a0*/  @P1 IMAD R71, R71, 0x2000, R110 ;  /* 0x0000200047471824 */ /* 0x000fe800078e026e */
[----:B------:R-:W-:Y:S01]  /*69b0*/  @P1 IMAD.IADD R5, R116, 0x1, R71 ;  /* 0x0000000174051824 */ /* 0x000fe200078e0247 */
[----:B------:R-:W-:Y:S03]  /*69c0*/  @P1 IADD3 R4, PT, PT, R115, R71, RZ ;  /* 0x0000004773041210 */ /* 0x000fe60007ffe0ff */
[----:B--2---:R-:W-:Y:S01]  /*69d0*/  @P1 IMAD.IADD R0, R109, 0x1, R5 ;  /* 0x000000016d001824 */ /* 0x004fe200078e0205 */
[----:B------:R-:W-:Y:S06]  /*69e0*/  @P0 BRA `(.L_x_108) ;  /* 0x00000000000c0947 */ /* 0x000fec0003800000 */
[----:B------:R-:W-:Y:S04]  /*69f0*/  SHF.L.U32 R60, R60, 0x1f, RZ ;  /* 0x0000001f3c3c7819 */ /* 0x000fe800000006ff */
[----:B------:R-:W2:Y:S02]  /*6a00*/  SYNCS.PHASECHK.TRANS64.TRYWAIT P0, [R3+URZ+0x80], R60 ;  /* 0x0000803c030075a7 */ /* 0x000ea400080011ff */
[----:B--2---:R-:W-:Y:S05]  /*6a10*/  @!P0 BRA `(.L_x_109) ;  /* 0x0000001800908947 */ /* 0x004fea0003800000 */
.L_x_108:
[----:B------:R-:W-:Y:S05]  /*6a20*/  BSYNC B0 ;  /* 0x0000000000007941 */ /* 0x000fea0003800000 */
.L_x_107:
[----:B------:R-:W-:Y:S11]  /*6a30*/  ISETP.NE.AND P0, PT, R77, RZ, PT ;  /* 0x000000ff4d00720c */ /* 0x000ff60003f05270 */
[----:B------:R-:W-:Y:S02]  /*6a40*/  @!UPT UIADD3 URZ, UPT, UPT, URZ, URZ, URZ ;  /* 0x000000fffffff290 */ /* 0x000fe4000fffe0ff */
[----:B------:R3:W1:Y:S04]  /*6a50*/  @P0 LDS.128 R56, [R71] ;  /* 0x0000000047380984 */ /* 0x0006680000000c00 */
[----:B------:R3:W1:Y:S04]  /*6a60*/  @P0 LDS.128 R72, [R4+0x20] ;  /* 0x0000200004480984 */ /* 0x0006680000000c00 */
[----:B------:R3:W1:Y:S04]  /*6a70*/  @P0 LDS.128 R64, [R5+0x10] ;  /* 0x0000100005400984 */ /* 0x0006680000000c00 */
[----:B------:R3:W1:Y:S02]  /*6a80*/  @P0 LDS.128 R80, [R0+0x10] ;  /* 0x0000100000500984 */ /* 0x0006640000000c00 */
.L_x_106:
[----:B------:R-:W-:Y:S05]  /*6a90*/  BSYNC B1 ;  /* 0x0000000000017941 */ /* 0x000fea0003800000 */
.L_x_105:
[----:B--23--:R-:W-:Y:S05]  /*6aa0*/  VIADD R0, R51, 0x20 ;  /* 0x0000002033007836 */ /* 0x00cfea0000000000 */
[----:B------:R-:W-:Y:S04]  /*6ab0*/  SHF.R.U32.HI R0, RZ, 0x15, R0 ;  /* 0x00000015ff007819 */ /* 0x000fe80000011600 */
[----:B------:R-:W-:Y:S11]  /*6ac0*/  LOP3.LUT P0, RZ, R0, 0x3, R102, 0x48, !PT ;  /* 0x0000000300ff7812 */ /* 0x000ff60007804866 */
[----:B------:R-:W-:Y:S02]  /*6ad0*/  @!UPT UIADD3 URZ, UPT, UPT, URZ, URZ, URZ ;  /* 0x000000fffffff290 */ /* 0x000fe4000fffe0ff */
[----:B------:R-:W-:Y:S05]  /*6ae0*/  @!P0 BRA `(.L_x_110) ;  /* 0x0000000000408947 */ /* 0x000fea0003800000 */
[----:B------:R-:W2:Y:S01]  /*6af0*/  LDCU.64 UR8, c[0x4][0x70] ;  /* 0x01000e00ff0877ac */ /* 0x000ea20008000a00 */
[----:B------:R-:W-:Y:S01]  /*6b00*/  MOV R15, 0x0 ;  /* 0x00000000000f7802 */ /* 0x000fe20000000f00 */
[----:B------:R-:W-:Y:S02]  /*6b10*/  HFMA2 R12, -RZ, RZ, 0, 5.9604644775390625e-08 ;  /* 0x00000001ff0c7431 */ /* 0x000fe400000001ff */
[----:B-1----:R-:W-:Y:S02]  /*6b20*/  IMAD.MOV.U32 R8, RZ, RZ, 0x192 ;  /* 0x00000192ff087424 */ /* 0x002fe400078e00ff */
[----:B------:R-:W-:Y:S01]  /*6b30*/  IMAD.MOV.U32 R13, RZ, RZ, RZ ;  /* 0x000000ffff0d7224 */ /* 0x000fe200078e00ff */
[----:B------:R-:W1:Y:S01]  /*6b40*/  LDCU.64 UR6, c[0x4][0x78] ;  /* 0x01000f00ff0677ac */ /* 0x000e620008000a00 */
[----:B------:R-:W3:Y:S01]  /*6b50*/  LDC.64 R14, c[0x4][R15] ;  /* 0x010000000f0e7b82 */ /* 0x000ee20000000a00 */
[----:B------:R-:W5:Y:S01]  /*6b60*/  LDCU.64 UR4, c[0x4][0x10] ;  /* 0x01000200ff0477ac */ /* 0x000f620008000a00 */
[----:B--2---:R-:W-:Y:S01]  /*6b70*/  MOV R5, UR9 ;  /* 0x0000000900057c02 */ /* 0x004fe20008000f00 */
[----:B------:R-:W-:Y:S01]  /*6b80*/  IMAD.U32 R4, RZ, RZ, UR8 ;  /* 0x00000008ff047e24 */ /* 0x000fe2000f8e00ff */
[----:B-1----:R-:W-:Y:S01]  /*6b90*/  MOV R7, UR7 ;  /* 0x0000000700077c02 */ /* 0x002fe20008000f00 */
[----:B------:R-:W-:Y:S01]  /*6ba0*/  IMAD.U32 R6, RZ, RZ, UR6 ;  /* 0x00000006ff067e24 */ /* 0x000fe2000f8e00ff */
[----:B-----5:R-:W-:Y:S01]  /*6bb0*/  MOV R11, UR5 ;  /* 0x00000005000b7c02 */ /* 0x020fe20008000f00 */
[----:B------:R-:W-:Y:S02]  /*6bc0*/  IMAD.U32 R10, RZ, RZ, UR4 ;  /* 0x00000004ff0a7e24 */ /* 0x000fe4000f8e00ff */
[----:B------:R-:W-:Y:S07]  /*6bd0*/  LEPC R20, `(.L_x_110) ;  /* 0x000000001014794e */ /* 0x000fee0000000000 */
[----:B---34-:R-:W-:Y:S05]  /*6be0*/  CALL.ABS.NOINC R14 ;  /* 0x000000000e007343 */ /* 0x018fea0003c00000 */
.L_x_110:
[----:B------:R-:W-:Y:S01]  /*6bf0*/  ISETP.NE.AND P0, PT, R103, RZ, PT ;  /* 0x000000ff6700720c */ /* 0x000fe20003f05270 */
[----:B------:R-:W-:Y:S05]  /*6c00*/  WARPSYNC.ALL ;  /* 0x0000000000007948 */ /* 0x000fea0003800000 */
[----:B------:R-:W-:Y:S01]  /*6c10*/  R2UR UR4, R51 ;  /* 0x00000000330472ca */ /* 0x000fe200000e0000 */
[----:B------:R-:W-:Y:S01]  /*6c20*/  USHF.L.U32 UR8, UR56, 0xd, URZ ;  /* 0x0000000d38087899 */ /* 0x000fe200080006ff */
[----:B------:R-:W-:Y:S01]  /*6c30*/  R2UR UR5, R70 ;  /* 0x00000000460572ca */ /* 0x000fe200000e0000 */
[----:B------:R-:W-:Y:S01]  /*6c40*/  BSSY.RECONVERGENT B0, `(.L_x_111) ;  /* 0x000008e000007945 */ /* 0x000fe20003800200 */
[C---:B-1----:R-:W-:Y:S02]  /*6c50*/  SHF.L.U32 R49, R56.reuse, 0x10, RZ ;  /* 0x0000001038317819 */ /* 0x042fe400000006ff */
[----:B------:R-:W-:Y:S02]  /*6c60*/  LOP3.LUT R50, R56, 0xffff0000, RZ, 0xc0, !PT ;  /* 0xffff000038327812 */ /* 0x000fe400078ec0ff */
[C---:B------:R-:W-:Y:S02]  /*6c70*/  SHF.L.U32 R51, R57.reuse, 0x10, RZ ;  /* 0x0000001039337819 */ /* 0x040fe400000006ff */
[----:B------:R-:W-:Y:S02]  /*6c80*/  LOP3.LUT R52, R57, 0xffff0000, RZ, 0xc0, !PT ;  /* 0xffff000039347812 */ /* 0x000fe400078ec0ff */
[C---:B------:R-:W-:Y:S01]  /*6c90*/  SHF.L.U32 R53, R58.reuse, 0x10, RZ ;  /* 0x000000103a357819 */ /* 0x040fe200000006ff */
[----:B------:R-:W1:Y:S01]  /*6ca0*/  LDTM.x32 R4, tmem[UR4+0x20] ;  /* 0x00002004000479ee */ /* 0x000e6200082c0000 */
[----:B------:R-:W-:Y:S01]  /*6cb0*/  LOP3.LUT R54, R58, 0xffff0000, RZ, 0xc0, !PT ;  /* 0xffff00003a367812 */ /* 0x000fe200078ec0ff */
[----:B------:R-:W-:Y:S01]  /*6cc0*/  NOP ;  /* 0x0000000000007918 */ /* 0x000fe20000000000 */
[C---:B------:R-:W-:Y:S01]  /*6cd0*/  SHF.L.U32 R55, R59.reuse, 0x10, RZ ;  /* 0x000000103b377819 */ /* 0x040fe200000006ff */
[----:B------:R-:W-:Y:S01]  /*6ce0*/  UIADD3 UR5, UPT, UPT, UR5, 0x100, URZ ;  /* 0x0000010005057890 */ /* 0x000fe2000fffe0ff */
[----:B------:R-:W-:Y:S02]  /*6cf0*/  LOP3.LUT R56, R59, 0xffff0000, RZ, 0xc0, !PT ;  /* 0xffff00003b387812 */ /* 0x000fe400078ec0ff */
[C---:B------:R-:W-:Y:S01]  /*6d00*/  SHF.L.U32 R57, R64.reuse, 0x10, RZ ;  /* 0x0000001040397819 */ /* 0x040fe200000006ff */
[----:B------:R-:W-:Y:S01]  /*6d10*/  UPRMT UR5, UR46, 0x654, UR5 ;  /* 0x000006542e057896 */ /* 0x000fe20008000005 */
[----:B------:R-:W-:Y:S02]  /*6d20*/  LOP3.LUT R58, R64, 0xffff0000, RZ, 0xc0, !PT ;  /* 0xffff0000403a7812 */ /* 0x000fe400078ec0ff */
[C---:B------:R-:W-:Y:S02]  /*6d30*/  SHF.L.U32 R59, R65.reuse, 0x10, RZ ;  /* 0x00000010413b7819 */ /* 0x040fe400000006ff */
[----:B------:R-:W-:Y:S02]  /*6d40*/  LOP3.LUT R60, R65, 0xffff0000, RZ, 0xc0, !PT ;  /* 0xffff0000413c7812 */ /* 0x000fe400078ec0ff */
[C---:B----4-:R-:W-:Y:S02]  /*6d50*/  SHF.L.U32 R61, R66.reuse, 0x10, RZ ;  /* 0x00000010423d7819 */ /* 0x050fe400000006ff */
[----:B------:R-:W-:Y:S01]  /*6d60*/  LOP3.LUT R62, R66, 0xffff0000, RZ, 0xc0, !PT ;  /* 0xffff0000423e7812 */ /* 0x000fe200078ec0ff */
[----:B-1----:R-:W-:Y:S01]  /*6d70*/  SYNCS.ARRIVE.TRANS64.RED.A1T0 RZ, [UR5], RZ ;  /* 0x000000ffffff79a7 */ /* 0x002fe20008100405 */
[C---:B------:R-:W-:Y:S02]  /*6d80*/  SHF.L.U32 R63, R67.reuse, 0x10, RZ ;  /* 0x00000010433f7819 */ /* 0x040fe400000006ff */
[----:B------:R-:W-:Y:S02]  /*6d90*/  LOP3.LUT R64, R67, 0xffff0000, RZ, 0xc0, !PT ;  /* 0xffff000043407812 */ /* 0x000fe400078ec0ff */
[C---:B------:R-:W-:Y:S01]  /*6da0*/  SHF.L.U32 R65, R72.reuse, 0x10, RZ ;  /* 0x0000001048417819 */ /* 0x040fe200000006ff */
[C-C-:B------:R-:W-:Y:S01]  /*6db0*/  FFMA R4, R47.reuse, R4, R2.reuse ;  /* 0x000000042f047223 */ /* 0x140fe20000000002 */
[----:B------:R-:W-:Y:S01]  /*6dc0*/  LOP3.LUT R66, R72, 0xffff0000, RZ, 0xc0, !PT ;  /* 0xffff000048427812 */ /* 0x000fe200078ec0ff */
[--C-:B------:R-:W-:Y:S01]  /*6dd0*/  FFMA R5, R47, R5, R2.reuse ;  /* 0x000000052f057223 */ /* 0x100fe20000000002 */
[----:B------:R-:W-:Y:S01]  /*6de0*/  SHF.L.U32 R67, R73, 0x10, RZ ;  /* 0x0000001049437819 */ /* 0x000fe200000006ff */
[--C-:B------:R-:W-:Y:S01]  /*6df0*/  FFMA R6, R47, R6, R2.reuse ;  /* 0x000000062f067223 */ /* 0x100fe20000000002 */
[----:B------:R-:W-:Y:S01]  /*6e00*/  LOP3.LUT R68, R73, 0xffff0000, RZ, 0xc0, !PT ;  /* 0xffff000049447812 */ /* 0x000fe200078ec0ff */
[C-C-:B------:R-:W-:Y:S01]  /*6e10*/  FFMA R7, R47.reuse, R7, R2.reuse ;  /* 0x000000072f077223 */ /* 0x140fe20000000002 */
        /* <DEDUP_REMOVED lines=8> */
[C-C-:B------:R-:W-:Y:S01]  /*6ea0*/  FFMA R10, R47.reuse, R12, R2.reuse ;  /* 0x0000000c2f0a7223 */ /* 0x140fe20000000002 */
[C---:B------:R-:W-:Y:S01]  /*6eb0*/  SHF.L.U32 R73, R80.reuse, 0x10, RZ ;  /* 0x0000001050497819 */ /* 0x040fe200000006ff */
[C-C-:B------:R-:W-:Y:S01]  /*6ec0*/  FFMA R11, R47.reuse, R13, R2.reuse ;  /* 0x0000000d2f0b7223 */ /* 0x140fe20000000002 */
[C-C-:B------:R-:W-:Y:S01]  /*6ed0*/  FFMA R14, R47.reuse, R14, R2.reuse ;  /* 0x0000000e2f0e7223 */ /* 0x140fe20000000002 */
[----:B------:R-:W-:Y:S01]  /*6ee0*/  LOP3.LUT R74, R80, 0xffff0000, RZ, 0xc0, !PT ;  /* 0xffff0000504a7812 */ /* 0x000fe200078ec0ff */
[C-C-:B------:R-:W-:Y:S01]  /*6ef0*/  FFMA R15, R47.reuse, R15, R2.reuse ;  /* 0x0000000f2f0f7223 */ /* 0x140fe20000000002 */
[--C-:B------:R-:W-:Y:S01]  /*6f00*/  FFMA R12, R47, R16, R2.reuse ;  /* 0x000000102f0c7223 */ /* 0x100fe20000000002 */
[----:B------:R-:W-:Y:S01]  /*6f10*/  SHF.L.U32 R75, R81, 0x10, RZ ;  /* 0x00000010514b7819 */ /* 0x000fe200000006ff */
[C-C-:B------:R-:W-:Y:S01]  /*6f20*/  FFMA R13, R47.reuse, R17, R2.reuse ;  /* 0x000000112f0d7223 */ /* 0x140fe20000000002 */
        /* <DEDUP_REMOVED lines=20> */
[----:B------:R-:W-:Y:S01]  /*7070*/  FFMA R2, R47, R35, R2 ;  /* 0x000000232f027223 */ /* 0x000fe20000000002 */
[C---:B------:R-:W-:Y:S01]  /*7080*/  FFMA R4, R48.reuse, R49, R4 ;  /* 0x0000003130047223 */ /* 0x040fe20000000004 */
        /* <DEDUP_REMOVED lines=9> */
[----:B------:R-:W-:Y:S01]  /*7120*/  F2FP.RELU.BF16.F32.PACK_AB R4, R5, R4 ;  /* 0x000000040504723e */ /* 0x000fe200000018ff */
[C---:B------:R-:W-:Y:S01]  /*7130*/  FFMA R14, R48.reuse, R59, R14 ;  /* 0x0000003b300e7223 */ /* 0x040fe2000000000e */
[----:B------:R-:W-:Y:S01]  /*7140*/  F2FP.RELU.BF16.F32.PACK_AB R5, R7, R6 ;  /* 0x000000060705723e */ /* 0x000fe200000018ff */
[C---:B------:R-:W-:Y:S01]  /*7150*/  FFMA R15, R48.reuse, R60, R15 ;  /* 0x0000003c300f7223 */ /* 0x040fe2000000000f */
[----:B------:R-:W-:Y:S01]  /*7160*/  F2FP.RELU.BF16.F32.PACK_AB R6, R9, R8 ;  /* 0x000000080906723e */ /* 0x000fe200000018ff */
[C---:B------:R-:W-:Y:S01]  /*7170*/  FFMA R12, R48.reuse, R61, R12 ;  /* 0x0000003d300c7223 */ /* 0x040fe2000000000c */
[----:B------:R-:W-:Y:S01]  /*7180*/  F2FP.RELU.BF16.F32.PACK_AB R7, R3, R0 ;  /* 0x000000000307723e */ /* 0x000fe200000018ff */
[C---:B------:R-:W-:Y:S01]  /*7190*/  FFMA R13, R48.reuse, R62, R13 ;  /* 0x0000003e300d7223 */ /* 0x040fe2000000000d */
[C---:B------:R-:W-:Y:S01]  /*71a0*/  FFMA R18, R48.reuse, R63, R18 ;  /* 0x0000003f30127223 */ /* 0x040fe20000000012 */
[----:B------:R-:W-:Y:S01]  /*71b0*/  FFMA R19, R48, R64, R19 ;  /* 0x0000004030137223 */ /* 0x000fe20000000013 */
[----:B------:R-:W-:Y:S01]  /*71c0*/  IADD3 R32, PT, PT, R110, UR8, RZ ;  /* 0x000000086e207c10 */ /* 0x000fe2000fffe0ff */
[----:B------:R1:W-:Y:S01]  /*71d0*/  STS.128 [R110+UR8], R4 ;  /* 0x000000046e007988 */ /* 0x0003e20008000c08 */
[C---:B------:R-:W-:Y:S01]  /*71e0*/  FFMA R16, R48.reuse, R65, R16 ;  /* 0x0000004130107223 */ /* 0x040fe20000000010 */
[C---:B------:R-:W-:Y:S01]  /*71f0*/  FFMA R17, R48.reuse, R66, R17 ;  /* 0x0000004230117223 */ /* 0x040fe20000000011 */
[C---:B------:R-:W-:Y:S01]  /*7200*/  FFMA R22, R48.reuse, R67, R22 ;  /* 0x0000004330167223 */ /* 0x040fe20000000016 */
[----:B------:R-:W-:Y:S01]  /*7210*/  F2FP.RELU.BF16.F32.PACK_AB R8, R11, R10 ;  /* 0x0000000a0b08723e */ /* 0x000fe200000018ff */
[----:B------:R-:W-:Y:S01]  /*7220*/  FFMA R23, R48, R68, R23 ;  /* 0x0000004430177223 */ /* 0x000fe20000000017 */
[----:B------:R-:W-:Y:S01]  /*7230*/  IADD3 R116, PT, PT, R116, R32, RZ ;  /* 0x0000002074747210 */ /* 0x000fe20007ffe0ff */
        /* <DEDUP_REMOVED lines=8> */
[----:B------:R-:W-:Y:S01]  /*72c0*/  F2FP.RELU.BF16.F32.PACK_AB R16, R17, R16 ;  /* 0x000000101110723e */ /* 0x000fe200000018ff */
[C---:B------:R-:W-:Y:S01]  /*72d0*/  FFMA R25, R48.reuse, R74, R25 ;  /* 0x0000004a30197223 */ /* 0x040fe20000000019 */
[----:B------:R1:W-:Y:S01]  /*72e0*/  STS.128 [R116+0x10], R8 ;  /* 0x0000100874007388 */ /* 0x0003e20000000c00 */
[C---:B------:R-:W-:Y:S01]  /*72f0*/  SHF.L.U32 R79, R83.reuse, 0x10, RZ ;  /* 0x00000010534f7819 */ /* 0x040fe200000006ff */
[C---:B------:R-:W-:Y:S01]  /*7300*/  FFMA R30, R48.reuse, R75, R30 ;  /* 0x0000004b301e7223 */ /* 0x040fe2000000001e */
[----:B------:R-:W-:Y:S01]  /*7310*/  LOP3.LUT R80, R83, 0xffff0000, RZ, 0xc0, !PT ;  /* 0xffff000053507812 */ /* 0x000fe200078ec0ff */
[C---:B------:R-:W-:Y:S01]  /*7320*/  FFMA R31, R48.reuse, R76, R31 ;  /* 0x0000004c301f7223 */ /* 0x040fe2000000001f */
[----:B------:R-:W-:Y:S01]  /*7330*/  IADD3 R115, PT, PT, R115, R32, RZ ;  /* 0x0000002073737210 */ /* 0x000fe20007ffe0ff */
[C---:B------:R-:W-:Y:S01]  /*7340*/  FFMA R28, R48.reuse, R77, R28 ;  /* 0x0000004d301c7223 */ /* 0x040fe2000000001c */
[----:B------:R-:W-:Y:S01]  /*7350*/  F2FP.RELU.BF16.F32.PACK_AB R17, R23, R22 ;  /* 0x000000161711723e */ /* 0x000fe200000018ff */
[C---:B------:R-:W-:Y:S01]  /*7360*/  FFMA R29, R48.reuse, R78, R29 ;  /* 0x0000004e301d7223 */ /* 0x040fe2000000001d */
[----:B------:R-:W-:Y:S01]  /*7370*/  F2FP.RELU.BF16.F32.PACK_AB R18, R21, R20 ;  /* 0x000000141512723e */ /* 0x000fe200000018ff */
[C---:B------:R-:W-:Y:S01]  /*7380*/  FFMA R34, R48.reuse, R79, R34 ;  /* 0x0000004f30227223 */ /* 0x040fe20000000022 */
[----:B------:R-:W-:Y:S01]  /*7390*/  F2FP.RELU.BF16.F32.PACK_AB R19, R27, R26 ;  /* 0x0000001a1b13723e */ /* 0x000fe200000018ff */
[----:B------:R-:W-:Y:S01]  /*73a0*/  FFMA R2, R48, R80, R2 ;  /* 0x0000005030027223 */ /* 0x000fe20000000002 */
[----:B------:R-:W-:Y:S02]  /*73b0*/  F2FP.RELU.BF16.F32.PACK_AB R24, R25, R24 ;  /* 0x000000181918723e */ /* 0x000fe400000018ff */
[----:B------:R-:W-:Y:S01]  /*73c0*/  F2FP.RELU.BF16.F32.PACK_AB R25, R31, R30 ;  /* 0x0000001e1f19723e */ /* 0x000fe200000018ff */
[----:B------:R1:W-:Y:S01]  /*73d0*/  STS.128 [R115+0x20], R16 ;  /* 0x0000201073007388 */ /* 0x0003e20000000c00 */
[----:B------:R-:W-:Y:S02]  /*73e0*/  F2FP.RELU.BF16.F32.PACK_AB R26, R29, R28 ;  /* 0x0000001c1d1a723e */ /* 0x000fe400000018ff */
[----:B------:R-:W-:Y:S02]  /*73f0*/  F2FP.RELU.BF16.F32.PACK_AB R27, R2, R34 ;  /* 0x00000022021b723e */ /* 0x000fe400000018ff */
[----:B------:R-:W-:Y:S05]  /*7400*/  IADD3 R0, PT, PT, R109, R116, RZ ;  /* 0x000000746d007210 */ /* 0x000fea0007ffe0ff */
        /* <DEDUP_REMOVED lines=9> */
[----:B------:R-:W-:Y:S02]  /*74a0*/  UIADD3 UR10, UP0, UPT, UR54, 0x680, URZ ;  /* 0x00000680360a7890 */ /* 0x000fe4000ff1e0ff */
[----:B------:R-:W-:Y:S02]  /*74b0*/  UIADD3 UR5, UPT, UPT, UR41, 0x20, URZ ;  /* 0x0000002029057890 */ /* 0x000fe4000fffe0ff */
[----:B------:R-:W-:Y:S02]  /*74c0*/  UIADD3 UR4, UPT, UPT, UR47, 0x200, UR8 ;  /* 0x000002002f047890 */ /* 0x000fe4000fffe008 */
[----:B------:R-:W-:Y:S01]  /*74d0*/  UIADD3.X UR11, UPT, UPT, URZ, UR55, URZ, UP0, !UPT ;  /* 0x00000037ff0b7290 */ /* 0x000fe200087fe4ff */
[----:B------:R-:W-:Y:S01]  /*74e0*/  UMOV UR6, UR42 ;  /* 0x0000002a00067c82 */ /* 0x000fe20008000000 */
[----:B------:R-:W-:Y:S07]  /*74f0*/  UMOV UR7, UR36 ;  /* 0x0000002400077c82 */ /* 0x000fee0008000000 */
[----:B------:R2:W-:Y:S02]  /*7500*/  UTMASTG.3D [UR4], [UR10] ;  /* 0x000000040a0073b5 */ /* 0x0005e40008010000 */
[----:B--2---:R0:W-:Y:S02]  /*7510*/  UTMACMDFLUSH ;  /* 0x00000000000079b7 */ /* 0x0041e40000000000 */
.L_x_112:
[----:B------:R-:W-:Y:S05]  /*7520*/  BSYNC.RECONVERGENT B0 ;  /* 0x0000000000007941 */ /* 0x000fea0003800200 */
.L_x_111:
[----:B------:R-:W-:Y:S01]  /*7530*/  UIADD3 UR56, UPT, UPT, UR56, 0x1, URZ ;  /* 0x0000000138387890 */ /* 0x000fe2000fffe0ff */
[----:B------:R-:W-:Y:S03]  /*7540*/  BSSY.RECONVERGENT B0, `(.L_x_113) ;  /* 0x0000008000007945 */ /* 0x000fe60003800200 */
[----:B------:R-:W-:Y:S04]  /*7550*/  UISETP.NE.AND UP0, UPT, UR56, 0x3, UPT ;  /* 0x000000033800788c */ /* 0x000fe8000bf05270 */
[----:B------:R-:W-:Y:S02]  /*7560*/  UISETP.EQ.XOR UP1, UPT, UR43, 0x3, !UP0 ;  /* 0x000000032b00788c */ /* 0x000fe4000c722a70 */
[----:B------:R-:W-:Y:S02]  /*7570*/  USEL UR57, UR56, URZ, UP0 ;  /* 0x000000ff38397287 */ /* 0x000fe40008000000 */
[----:B------:R-:W-:Y:S04]  /*7580*/  USEL UR4, URZ, 0x1, !UP1 ;  /* 0x00000001ff047887 */ /* 0x000fe8000c800000 */
[----:B------:R-:W-:Y:S01]  /*7590*/  ULOP3.LUT UR52, UR52, UR4, URZ, 0x3c, !UPT ;  /* 0x0000000434347292 */ /* 0x000fe2000f8e3cff */
[----:B------:R-:W-:Y:S11]  /*75a0*/  @P0 BRA `(.L_x_114) ;  /* 0x0000000000040947 */ /* 0x000ff60003800000 */
[----:B------:R-:W-:Y:S04]  /*75b0*/  DEPBAR.LE SB0, 0x1 ;  /* 0x000080400000791a */ /* 0x000fe80000000000 */
.L_x_114:
[----:B------:R-:W-:Y:S05]  /*75c0*/  BSYNC.RECONVERGENT B0 ;  /* 0x0000000000007941 */ /* 0x000fea0003800200 */
.L_x_113:
[----:B------:R-:W-:Y:S01]  /*75d0*/  BAR.SYNC.DEFER_BLOCKING 0x1, 0x80 ;  /* 0x0042000000007b1d */ /* 0x000fe20000010000 */
[----:B------:R-:W-:Y:S01]  /*75e0*/  UISETP.NE.AND UP0, UPT, UR51, -0x2, UPT ;  /* 0xfffffffe3300788c */ /* 0x000fe2000bf05270 */
[----:B------:R-:W-:Y:S08]  /*75f0*/  IADD3 R85, PT, PT, R85, 0x1, RZ ;  /* 0x0000000155557810 */ /* 0x000ff00007ffe0ff */
[----:B------:R-:W-:Y:S05]  /*7600*/  BRA.U !UP0, `(.L_x_115) ;  /* 0x0000000108287547 */ /* 0x000fea000b800000 */
[----:B------:R-:W-:Y:S01]  /*7610*/  ISETP.NE.AND P0, PT, R113, RZ, PT ;  /* 0x000000ff7100720c */ /* 0x000fe20003f05270 */
[----:B------:R-:W-:Y:S01]  /*7620*/  IMAD.U32 R2, RZ, RZ, UR50 ;  /* 0x00000032ff027e24 */ /* 0x000fe2000f8e00ff */
[----:B------:R-:W-:Y:S01]  /*7630*/  UIADD3 UR50, UPT, UPT, UR50, 0x1, URZ ;  /* 0x0000000132327890 */ /* 0x000fe2000fffe0ff */
[----:B-1----:R-:W-:Y:S03]  /*7640*/  IMAD.U32 R0, RZ, RZ, UR46 ;  /* 0x0000002eff007e24 */ /* 0x002fe6000f8e00ff */
[----:B------:R-:W-:Y:S04]  /*7650*/  UISETP.NE.AND UP0, UPT, UR50, 0x3, UPT ;  /* 0x000000033200788c */ /* 0x000fe8000bf05270 */
[----:B------:R-:W-:Y:S03]  /*7660*/  USEL UR50, UR50, URZ, UP0 ;  /* 0x000000ff32327287 */ /* 0x000fe60008000000 */
[----:B------:R-:W-:Y:S05]  /*7670*/  @!P0 LEA R2, R2, UR47, 0x3 ;  /* 0x0000002f02028c11 */ /* 0x000fea000f8e18ff */
[----:B------:R-:W-:Y:S05]  /*7680*/  @!P0 VIADD R2, R2, 0x98 ;  /* 0x0000009802028836 */ /* 0x000fea0000000000 */
[----:B------:R-:W-:Y:S04]  /*7690*/  @!P0 PRMT R0, R0, 0x654, R2 ;  /* 0x0000065400008816 */ /* 0x000fe80000000002 */
[----:B------:R2:W-:Y:S03]  /*76a0*/  @!P0 SYNCS.ARRIVE.TRANS64.RED.A1T0 RZ, [R0+URZ], RZ ;  /* 0x000000ff00ff89a7 */ /* 0x0005e600081004ff */
.L_x_115:
[----:B------:R-:W-:Y:S01]  /*76b0*/  ISETP.NE.AND P2, PT, R111, RZ, PT ;  /* 0x000000ff6f00720c */ /* 0x000fe20003f45270 */
[----:B------:R-:W-:Y:S01]  /*76c0*/  UIADD3 UR51, UPT, UPT, UR51, 0x2, URZ ;  /* 0x0000000233337890 */ /* 0x000fe2000fffe0ff */
[----:B------:R-:W-:Y:S01]  /*76d0*/  ISETP.NE.AND P0, PT, R112, 0x2, PT ;  /* 0x000000027000780c */ /* 0x000fe20003f05270 */
[----:B------:R-:W-:Y:S01]  /*76e0*/  IMAD.IADD R3, R44, 0x1, R96 ;  /* 0x000000012c037824 */ /* 0x000fe200078e0260 */
[----:B------:R-:W-:Y:S01]  /*76f0*/  ISETP.NE.AND P1, PT, R85, 0x4, PT ;  /* 0x000000045500780c */ /* 0x000fe20003f25270 */
[----:B-1----:R-:W-:Y:S01]  /*7700*/  IMAD.IADD R4, R45, 0x1, R97 ;  /* 0x000000012d047824 */ /* 0x002fe200078e0261 */
[----:B------:R-:W-:Y:S02]  /*7710*/  SEL R2, RZ, 0x1, P0 ;  /* 0x00000001ff027807 */ /* 0x000fe40000000000 */
[----:B--2---:R-:W-:Y:S02]  /*7720*/  SEL R0, RZ, 0x1, P1 ;  /* 0x00000001ff007807 */ /* 0x004fe40000800000 */
[----:B------:R-:W-:Y:S02]  /*7730*/  LOP3.LUT R107, R107, R2, RZ, 0x3c, !PT ;  /* 0x000000026b6b7212 */ /* 0x000fe400078e3cff */
[----:B------:R-:W-:Y:S02]  /*7740*/  LOP3.LUT R108, R108, R0, RZ, 0x3c, !PT ;  /* 0x000000006c6c7212 */ /* 0x000fe400078e3cff */
[----:B------:R-:W-:Y:S02]  /*7750*/  @P2 R2UR UR36, R106 ;  /* 0x000000006a2422ca */ /* 0x000fe400000e0000 */
[----:B------:R-:W-:Y:S02]  /*7760*/  SEL R112, R112, RZ, P0 ;  /* 0x000000ff70707207 */ /* 0x000fe40000000000 */
[----:B------:R-:W-:Y:S01]  /*7770*/  SEL R85, R85, RZ, P1 ;  /* 0x000000ff55557207 */ /* 0x000fe20000800000 */
[----:B------:R-:W-:Y:S10]  /*7780*/  @P2 BRA `(.L_x_116) ;  /* 0xffffffd4008c2947 */ /* 0x000ff4000383ffff */
[----:B------:R-:W1:Y:S01]  /*7790*/  LDCU.64 UR6, c[0x0][0x888] ;  /* 0x00011100ff0677ac */ /* 0x000e620008000a00 */
[----:B------:R-:W2:Y:S01]  /*77a0*/  LDCU.64 UR4, c[0x0][0x890] ;  /* 0x00011200ff0477ac */ /* 0x000ea20008000a00 */
[----:B-1----:R-:W-:Y:S02]  /*77b0*/  ISETP.NE.U32.AND P2, PT, RZ, UR6, PT ;  /* 0x00000006ff007c0c */ /* 0x002fe4000bf45070 */
[----:B--2---:R-:W-:Y:S02]  /*77c0*/  ISETP.NE.U32.AND P1, PT, RZ, UR4, PT ;  /* 0x00000004ff007c0c */ /* 0x004fe4000bf25070 */
[----:B------:R-:W-:Y:S02]  /*77d0*/  ISETP.NE.AND.EX P2, PT, RZ, UR7, PT, P2 ;  /* 0x00000007ff007c0c */ /* 0x000fe4000bf45320 */
[----:B------:R-:W-:-:S13]  /*77e0*/  ISETP.NE.AND.EX P0, PT, RZ, UR5, PT, P1 ;  /* 0x00000005ff007c0c */ /* 0x000fda000bf05310 */
[----:B------:R-:W-:Y:S05]  /*77f0*/  @P2 BRA P0, `(.L_x_117) ;  /* 0x00000000003c2947 */ /* 0x000fea0000000000 */
[----:B------:R-:W-:-:S13]  /*7800*/  ISETP.NE.AND.EX P1, PT, RZ, UR5, PT, P1 ;  /* 0x00000005ff007c0c */ /* 0x000fda000bf25310 */
[----:B------:R-:W-:Y:S05]  /*7810*/  @P1 BRA `(.L_x_118) ;  /* 0x00000000000c1947 */ /* 0x000fea0003800000 */
[----:B------:R-:W-:-:S13]  /*7820*/  FSETP.NEU.AND P0, PT, R48, RZ, PT ;  /* 0x000000ff3000720b */ /* 0x000fda0003f0d000 */
[----:B------:R-:W-:Y:S05]  /*7830*/  @!P0 EXIT ;  /* 0x000000000000894d */ /* 0x000fea0003800000 */
[----:B------:R-:W-:Y:S05]  /*7840*/  BRA `(.L_x_117) ;  /* 0x0000000000287947 */ /* 0x000fea0003800000 */
.L_x_118:
[----:B------:R-:W-:Y:S01]  /*7850*/  ISETP.NE.AND P0, PT, R114, RZ, PT ;  /* 0x000000ff7200720c */ /* 0x000fe20003f05270 */
[----:B------:R-:W-:-:S12]  /*7860*/  BSSY.RECONVERGENT B0, `(.L_x_117) ;  /* 0x0000008000007945 */ /* 0x000fd80003800200 */
[----:B------:R-:W-:Y:S05]  /*7870*/  @P0 BRA `(.L_x_119) ;  /* 0x0000000000100947 */ /* 0x000fea0003800000 */
[----:B------:R-:W-:-:S04]  /*7880*/  ISETP.NE.U32.AND P0, PT, RZ, UR6, PT ;  /* 0x00000006ff007c0c */ /* 0x000fc8000bf05070 */
[----:B------:R-:W-:-:S13]  /*7890*/  ISETP.NE.AND.EX P0, PT, RZ, UR7, PT, P0 ;  /* 0x00000007ff007c0c */ /* 0x000fda000bf05300 */
[----:B------:R-:W-:Y:S05]  /*78a0*/  @!P0 EXIT ;  /* 0x000000000000894d */ /* 0x000fea0003800000 */
[----:B------:R-:W-:Y:S05]  /*78b0*/  BRA `(.L_x_120) ;  /* 0x0000000000087947 */ /* 0x000fea0003800000 */
.L_x_119:
[----:B------:R-:W-:-:S13]  /*78c0*/  FSETP.NEU.AND P0, PT, R48, RZ, PT ;  /* 0x000000ff3000720b */ /* 0x000fda0003f0d000 */
[----:B------:R-:W-:Y:S05]  /*78d0*/  @!P0 EXIT ;  /* 0x000000000000894d */ /* 0x000fea0003800000 */
.L_x_120:
[----:B------:R-:W-:Y:S05]  /*78e0*/  BSYNC.RECONVERGENT B0 ;  /* 0x0000000000007941 */ /* 0x000fea0003800200 */
.L_x_117:
[----:B------:R-:W-:Y:S01]  /*78f0*/  ULEA UR4, UR50, UR47, 0x3 ;  /* 0x0000002f32047291 */ /* 0x000fe2000f8e18ff */
[----:B------:R-:W-:-:S04]  /*7900*/  DEPBAR.LE SB0, 0x0 ;  /* 0x000080000000791a */ /* 0x000fc80000000000 */
[----:B------:R-:W-:-:S04]  /*7910*/  UIADD3 UR4, UPT, UPT, UR4, 0x98, URZ ;  /* 0x0000009804047890 */ /* 0x000fc8000fffe0ff */
[----:B------:R-:W-:-:S09]  /*7920*/  UPRMT UR4, UR46, 0x654, UR4 ;  /* 0x000006542e047896 */ /* 0x000fd20008000004 */
[----:B------:R-:W-:Y:S01]  /*7930*/  SYNCS.ARRIVE.TRANS64.RED.A1T0 RZ, [UR4], RZ ;  /* 0x000000ffffff79a7 */ /* 0x000fe20008100404 */
[----:B------:R-:W-:Y:S05]  /*7940*/  EXIT ;  /* 0x000000000000794d */ /* 0x000fea0003800000 */
.L_x_19:
[----:B----4-:R4:W1:Y:S02]  /*7950*/  SYNCS.PHASECHK.TRANS64.TRYWAIT P0, [R2+URZ+0x130], R5 ;  /* 0x00013005020075a7 */ /* 0x01086400080011ff */
[----:B-1----:R-:W-:Y:S05]  /*7960*/  @!P0 NANOSLEEP.SYNCS 0x989680 ;  /* 0x009896800000895d */ /* 0x002fea0003900000 */
[----:B------:R-:W1:Y:S02]  /*7970*/  @!P0 SYNCS.PHASECHK.TRANS64 P0, [R2+URZ+0x130], R5 ;  /* 0x00013005020085a7 */ /* 0x000e6400080010ff */
[----:B-1----:R-:W-:Y:S05]  /*7980*/  @!P0 BRA `(.L_x_19) ;  /* 0xfffffffc00f08947 */ /* 0x002fea000383ffff */
[----:B------:R-:W-:Y:S05]  /*7990*/  BRA `(.L_x_121) ;  /* 0xffffff9c00147947 */ /* 0x000fea000383ffff */
.L_x_22:
[----:B-1----:R-:W-:-:S07]  /*79a0*/  MOV R2, UR33 ;  /* 0x0000002100027c02 */ /* 0x002fce0008000f00 */
.L_x_122:
[----:B-1----:R1:W4:Y:S02]  /*79b0*/  SYNCS.PHASECHK.TRANS64.TRYWAIT P0, [R2+URZ+0x40], R4 ;  /* 0x00004004020075a7 */ /* 0x00232400080011ff */
[----:B----4-:R-:W-:Y:S05]  /*79c0*/  @!P0 NANOSLEEP.SYNCS 0x989680 ;  /* 0x009896800000895d */ /* 0x010fea0003900000 */
[----:B------:R-:W4:Y:S02]  /*79d0*/  @!P0 SYNCS.PHASECHK.TRANS64 P0, [R2+URZ+0x40], R4 ;  /* 0x00004004020085a7 */ /* 0x000f2400080010ff */
[----:B----4-:R-:W-:Y:S05]  /*79e0*/  @!P0 BRA `(.L_x_122) ;  /* 0xfffffffc00f08947 */ /* 0x010fea000383ffff */
[----:B------:R-:W-:Y:S05]  /*79f0*/  BRA `(.L_x_21) ;  /* 0xffffff9c00647947 */ /* 0x000fea000383ffff */
.L_x_28:
[----:B-1----:R-:W-:-:S07]  /*7a00*/  MOV R2, UR17 ;  /* 0x0000001100027c02 */ /* 0x002fce0008000f00 */
.L_x_123:
[----:B-1----:R1:W4:Y:S02]  /*7a10*/  SYNCS.PHASECHK.TRANS64.TRYWAIT P0, [R2+URZ+0x40], R4 ;  /* 0x00004004020075a7 */ /* 0x00232400080011ff */
[----:B----4-:R-:W-:Y:S05]  /*7a20*/  @!P0 NANOSLEEP.SYNCS 0x989680 ;  /* 0x009896800000895d */ /* 0x010fea0003900000 */
[----:B------:R-:W4:Y:S02]  /*7a30*/  @!P0 SYNCS.PHASECHK.TRANS64 P0, [R2+URZ+0x40], R4 ;  /* 0x00004004020085a7 */ /* 0x000f2400080010ff */
[----:B----4-:R-:W-:Y:S05]  /*7a40*/  @!P0 BRA `(.L_x_123) ;  /* 0xfffffffc00f08947 */ /* 0x010fea000383ffff */
[----:B------:R-:W-:Y:S05]  /*7a50*/  BRA `(.L_x_27) ;  /* 0xffffffa000107947 */ /* 0x000fea000383ffff */
.L_x_32:
[----:B-1----:R1:W4:Y:S02]  /*7a60*/  SYNCS.PHASECHK.TRANS64.TRYWAIT P0, [R2+URZ+0xc0], R3 ;  /* 0x0000c003020075a7 */ /* 0x00232400080011ff */
[----:B----4-:R-:W-:Y:S05]  /*7a70*/  @!P0 NANOSLEEP.SYNCS 0x989680 ;  /* 0x009896800000895d */ /* 0x010fea0003900000 */
[----:B------:R-:W4:Y:S02]  /*7a80*/  @!P0 SYNCS.PHASECHK.TRANS64 P0, [R2+URZ+0xc0], R3 ;  /* 0x0000c003020085a7 */ /* 0x000f2400080010ff */
[----:B----4-:R-:W-:Y:S05]  /*7a90*/  @!P0 BRA `(.L_x_32) ;  /* 0xfffffffc00f08947 */ /* 0x010fea000383ffff */
[----:B------:R-:W-:Y:S05]  /*7aa0*/  BRA `(.L_x_124) ;  /* 0xffffffa000a07947 */ /* 0x000fea000383ffff */
.L_x_36:
[----:B--2---:R-:W-:-:S07]  /*7ab0*/  MOV R0, UR5 ;  /* 0x0000000500007c02 */ /* 0x004fce0008000f00 */
.L_x_125:
[----:B-1----:R1:W2:Y:S02]  /*7ac0*/  SYNCS.PHASECHK.TRANS64.TRYWAIT P0, [R0+URZ], R2 ;  /* 0x00000002000075a7 */ /* 0x0022a400080011ff */
[----:B--2---:R-:W-:Y:S05]  /*7ad0*/  @!P0 NANOSLEEP.SYNCS 0x989680 ;  /* 0x009896800000895d */ /* 0x004fea0003900000 */
[----:B------:R-:W2:Y:S02]  /*7ae0*/  @!P0 SYNCS.PHASECHK.TRANS64 P0, [R0+URZ], R2 ;  /* 0x00000002000085a7 */ /* 0x000ea400080010ff */
[----:B--2---:R-:W-:Y:S05]  /*7af0*/  @!P0 BRA `(.L_x_125) ;  /* 0xfffffffc00f08947 */ /* 0x004fea000383ffff */
[----:B------:R-:W-:Y:S05]  /*7b00*/  BRA `(.L_x_126) ;  /* 0xffffffa800107947 */ /* 0x000fea000383ffff */
.L_x_37:
[----:B--2---:R-:W-:-:S07]  /*7b10*/  MOV R0, UR5 ;  /* 0x0000000500007c02 */ /* 0x004fce0008000f00 */
.L_x_127:
[----:B-1----:R1:W2:Y:S02]  /*7b20*/  SYNCS.PHASECHK.TRANS64.TRYWAIT P0, [R0+URZ], R3 ;  /* 0x00000003000075a7 */ /* 0x0022a400080011ff */
[----:B--2---:R-:W-:Y:S05]  /*7b30*/  @!P0 NANOSLEEP.SYNCS 0x989680 ;  /* 0x009896800000895d */ /* 0x004fea0003900000 */
[----:B------:R-:W2:Y:S02]  /*7b40*/  @!P0 SYNCS.PHASECHK.TRANS64 P0, [R0+URZ], R3 ;  /* 0x00000003000085a7 */ /* 0x000ea400080010ff */
[----:B--2---:R-:W-:Y:S05]  /*7b50*/  @!P0 BRA `(.L_x_127) ;  /* 0xfffffffc00f08947 */ /* 0x004fea000383ffff */
[----:B------:R-:W-:Y:S05]  /*7b60*/  BRA `(.L_x_128) ;  /* 0xffffffa8001c7947 */ /* 0x000fea000383ffff */
.L_x_38:
[----:B--2---:R-:W-:-:S07]  /*7b70*/  MOV R0, UR5 ;  /* 0x0000000500007c02 */ /* 0x004fce0008000f00 */
.L_x_129:
[----:B-1----:R1:W2:Y:S02]  /*7b80*/  SYNCS.PHASECHK.TRANS64.TRYWAIT P0, [R0+URZ], R3 ;  /* 0x00000003000075a7 */ /* 0x0022a400080011ff */
[----:B--2---:R-:W-:Y:S05]  /*7b90*/  @!P0 NANOSLEEP.SYNCS 0x989680 ;  /* 0x009896800000895d */ /* 0x004fea0003900000 */
[----:B------:R-:W2:Y:S02]  /*7ba0*/  @!P0 SYNCS.PHASECHK.TRANS64 P0, [R0+URZ], R3 ;  /* 0x00000003000085a7 */ /* 0x000ea400080010ff */
[----:B--2---:R-:W-:Y:S05]  /*7bb0*/  @!P0 BRA `(.L_x_129) ;  /* 0xfffffffc00f08947 */ /* 0x004fea000383ffff */
[----:B------:R-:W-:Y:S05]  /*7bc0*/  BRA `(.L_x_130) ;  /* 0xffffffa800287947 */ /* 0x000fea000383ffff */
.L_x_39:
[----:B--2---:R-:W-:-:S07]  /*7bd0*/  MOV R0, UR5 ;  /* 0x0000000500007c02 */ /* 0x004fce0008000f00 */
.L_x_131:
[----:B-1----:R1:W2:Y:S02]  /*7be0*/  SYNCS.PHASECHK.TRANS64.TRYWAIT P0, [R0+URZ], R3 ;  /* 0x00000003000075a7 */ /* 0x0022a400080011ff */
[----:B--2---:R-:W-:Y:S05]  /*7bf0*/  @!P0 NANOSLEEP.SYNCS 0x989680 ;  /* 0x009896800000895d */ /* 0x004fea0003900000 */
[----:B------:R-:W2:Y:S02]  /*7c00*/  @!P0 SYNCS.PHASECHK.TRANS64 P0, [R0+URZ], R3 ;  /* 0x00000003000085a7 */ /* 0x000ea400080010ff */
[----:B--2---:R-:W-:Y:S05]  /*7c10*/  @!P0 BRA `(.L_x_131) ;  /* 0xfffffffc00f08947 */ /* 0x004fea000383ffff */
[----:B------:R-:W-:Y:S05]  /*7c20*/  BRA `(.L_x_132) ;  /* 0xffffffa800347947 */ /* 0x000fea000383ffff */
.L_x_40:
[----:B--2---:R-:W-:-:S07]  /*7c30*/  MOV R0, UR5 ;  /* 0x0000000500007c02 */ /* 0x004fce0008000f00 */
.L_x_133:
[----:B-1----:R1:W2:Y:S02]  /*7c40*/  SYNCS.PHASECHK.TRANS64.TRYWAIT P0, [R0+URZ], R3 ;  /* 0x00000003000075a7 */ /* 0x0022a400080011ff */
[----:B--2---:R-:W-:Y:S05]  /*7c50*/  @!P0 NANOSLEEP.SYNCS 0x989680 ;  /* 0x009896800000895d */ /* 0x004fea0003900000 */
[----:B------:R-:W2:Y:S02]  /*7c60*/  @!P0 SYNCS.PHASECHK.TRANS64 P0, [R0+URZ], R3 ;  /* 0x00000003000085a7 */ /* 0x000ea400080010ff */
[----:B--2---:R-:W-:Y:S05]  /*7c70*/  @!P0 BRA `(.L_x_133) ;  /* 0xfffffffc00f08947 */ /* 0x004fea000383ffff */
[----:B------:R-:W-:Y:S05]  /*7c80*/  BRA `(.L_x_134) ;  /* 0xffffffa800407947 */ /* 0x000fea000383ffff */
.L_x_41:
[----:B--2---:R-:W-:-:S07]  /*7c90*/  MOV R0, UR5 ;  /* 0x0000000500007c02 */ /* 0x004fce0008000f00 */
.L_x_135:
[----:B-1----:R1:W2:Y:S02]  /*7ca0*/  SYNCS.PHASECHK.TRANS64.TRYWAIT P0, [R0+URZ], R3 ;  /* 0x00000003000075a7 */ /* 0x0022a400080011ff */
[----:B--2---:R-:W-:Y:S05]  /*7cb0*/  @!P0 NANOSLEEP.SYNCS 0x989680 ;  /* 0x009896800000895d */ /* 0x004fea0003900000 */
[----:B------:R-:W2:Y:S02]  /*7cc0*/  @!P0 SYNCS.PHASECHK.TRANS64 P0, [R0+URZ], R3 ;  /* 0x00000003000085a7 */ /* 0x000ea400080010ff */
[----:B--2---:R-:W-:Y:S05]  /*7cd0*/  @!P0 BRA `(.L_x_135) ;  /* 0xfffffffc00f08947 */ /* 0x004fea000383ffff */
[----:B------:R-:W-:Y:S05]  /*7ce0*/  BRA `(.L_x_136) ;  /* 0xffffffa8004c7947 */ /* 0x000fea000383ffff */
.L_x_42:
[----:B--2---:R-:W-:-:S07]  /*7cf0*/  MOV R0, UR5 ;  /* 0x0000000500007c02 */ /* 0x004fce0008000f00 */
.L_x_137:
[----:B-1----:R1:W2:Y:S02]  /*7d00*/  SYNCS.PHASECHK.TRANS64.TRYWAIT P0, [R0+URZ], R3 ;  /* 0x00000003000075a7 */ /* 0x0022a400080011ff */
[----:B--2---:R-:W-:Y:S05]  /*7d10*/  @!P0 NANOSLEEP.SYNCS 0x989680 ;  /* 0x009896800000895d */ /* 0x004fea0003900000 */
[----:B------:R-:W2:Y:S02]  /*7d20*/  @!P0 SYNCS.PHASECHK.TRANS64 P0, [R0+URZ], R3 ;  /* 0x00000003000085a7 */ /* 0x000ea400080010ff */
[----:B--2---:R-:W-:Y:S05]  /*7d30*/  @!P0 BRA `(.L_x_137) ;  /* 0xfffffffc00f08947 */ /* 0x004fea000383ffff */
[----:B------:R-:W-:Y:S05]  /*7d40*/  BRA `(.L_x_138) ;  /* 0xffffffa800587947 */ /* 0x000fea000383ffff */
.L_x_45:
[----:B-1----:R1:W2:Y:S02]  /*7d50*/  SYNCS.PHASECHK.TRANS64.TRYWAIT P0, [R0+URZ+0x120], R4 ;  /* 0x00012004000075a7 */ /* 0x0022a400080011ff */
[----:B--2---:R-:W-:Y:S05]  /*7d60*/  @!P0 NANOSLEEP.SYNCS 0x989680 ;  /* 0x009896800000895d */ /* 0x004fea0003900000 */
[----:B------:R-:W2:Y:S02]  /*7d70*/  @!P0 SYNCS.PHASECHK.TRANS64 P0, [R0+URZ+0x120], R4 ;  /* 0x00012004000085a7 */ /* 0x000ea400080010ff */
[----:B--2---:R-:W-:Y:S05]  /*7d80*/  @!P0 BRA `(.L_x_45) ;  /* 0xfffffffc00f08947 */ /* 0x004fea000383ffff */
[----:B------:R-:W-:Y:S05]  /*7d90*/  BRA `(.L_x_139) ;  /* 0xffffffa800b47947 */ /* 0x000fea000383ffff */
.L_x_46:
[----:B------:R-:W-:-:S07]  /*7da0*/  MOV R0, UR5 ;  /* 0x0000000500007c02 */ /* 0x000fce0008000f00 */
.L_x_140:
[----:B-1----:R1:W2:Y:S02]  /*7db0*/  SYNCS.PHASECHK.TRANS64.TRYWAIT P0, [R0+URZ+0xd0], R5 ;  /* 0x0000d005000075a7 */ /* 0x0022a400080011ff */
[----:B--2---:R-:W-:Y:S05]  /*7dc0*/  @!P0 NANOSLEEP.SYNCS 0x989680 ;  /* 0x009896800000895d */ /* 0x004fea0003900000 */
[----:B------:R-:W2:Y:S02]  /*7dd0*/  @!P0 SYNCS.PHASECHK.TRANS64 P0, [R0+URZ+0xd0], R5 ;  /* 0x0000d005000085a7 */ /* 0x000ea400080010ff */
[----:B--2---:R-:W-:Y:S05]  /*7de0*/  @!P0 BRA `(.L_x_140) ;  /* 0xfffffffc00f08947 */ /* 0x004fea000383ffff */
[----:B------:R-:W-:Y:S05]  /*7df0*/  BRA `(.L_x_141) ;  /* 0xffffffa800c47947 */ /* 0x000fea000383ffff */
.L_x_47:
[----:B-1----:R1:W2:Y:S02]  /*7e00*/  SYNCS.PHASECHK.TRANS64.TRYWAIT P1, [R0+URZ+0xc0], R4 ;  /* 0x0000c004000075a7 */ /* 0x0022a400080211ff */
[----:B--2---:R-:W-:Y:S05]  /*7e10*/  @!P1 NANOSLEEP.SYNCS 0x989680 ;  /* 0x009896800000995d */ /* 0x004fea0003900000 */
[----:B------:R-:W2:Y:S02]  /*7e20*/  @!P1 SYNCS.PHASECHK.TRANS64 P1, [R0+URZ+0xc0], R4 ;  /* 0x0000c004000095a7 */ /* 0x000ea400080210ff */
[----:B--2---:R-:W-:Y:S05]  /*7e30*/  @!P1 BRA `(.L_x_47) ;  /* 0xfffffffc00f09947 */ /* 0x004fea000383ffff */
[----:B------:R-:W-:Y:S05]  /*7e40*/  BRA `(.L_x_142) ;  /* 0xffffffa800f47947 */ /* 0x000fea000383ffff */
.L_x_50:
[----:B------:R-:W-:-:S07]  /*7e50*/  MOV R0, UR5 ;  /* 0x0000000500007c02 */ /* 0x000fce0008000f00 */
.L_x_143:
[----:B-1----:R1:W2:Y:S02]  /*7e60*/  SYNCS.PHASECHK.TRANS64.TRYWAIT P0, [R0+URZ+0xd0], R2 ;  /* 0x0000d002000075a7 */ /* 0x0022a400080011ff */
[----:B--2---:R-:W-:Y:S05]  /*7e70*/  @!P0 NANOSLEEP.SYNCS 0x989680 ;  /* 0x009896800000895d */ /* 0x004fea0003900000 */
[----:B------:R-:W2:Y:S02]  /*7e80*/  @!P0 SYNCS.PHASECHK.TRANS64 P0, [R0+URZ+0xd0], R2 ;  /* 0x0000d002000085a7 */ /* 0x000ea400080010ff */
[----:B--2---:R-:W-:Y:S05]  /*7e90*/  @!P0 BRA `(.L_x_143) ;  /* 0xfffffffc00f08947 */ /* 0x004fea000383ffff */
[----:B------:R-:W-:Y:S05]  /*7ea0*/  BRA `(.L_x_49) ;  /* 0xffffffac00487947 */ /* 0x000fea000383ffff */
.L_x_57:
[----:B-1----:R1:W2:Y:S02]  /*7eb0*/  SYNCS.PHASECHK.TRANS64.TRYWAIT P1, [R0+URZ+0xc0], R2 ;  /* 0x0000c002000075a7 */ /* 0x0022a400080211ff */
[----:B--2---:R-:W-:Y:S05]  /*7ec0*/  @!P1 NANOSLEEP.SYNCS 0x989680 ;  /* 0x009896800000995d */ /* 0x004fea0003900000 */
[----:B------:R-:W2:Y:S02]  /*7ed0*/  @!P1 SYNCS.PHASECHK.TRANS64 P1, [R0+URZ+0xc0], R2 ;  /* 0x0000c002000095a7 */ /* 0x000ea400080210ff */
[----:B--2---:R-:W-:Y:S05]  /*7ee0*/  @!P1 BRA `(.L_x_57) ;  /* 0xfffffffc00f09947 */ /* 0x004fea000383ffff */
[----:B------:R-:W-:Y:S05]  /*7ef0*/  BRA `(.L_x_144) ;  /* 0xffffffb000b87947 */ /* 0x000fea000383ffff */
.L_x_58:
[----:B------:R-:W-:-:S07]  /*7f00*/  MOV R2, UR7 ;  /* 0x0000000700027c02 */ /* 0x000fce0008000f00 */
.L_x_145:
[----:B-1----:R1:W2:Y:S02]  /*7f10*/  SYNCS.PHASECHK.TRANS64.TRYWAIT P0, [R2+URZ+0x100], R0 ;  /* 0x00010000020075a7 */ /* 0x0022a400080011ff */
[----:B--2---:R-:W-:Y:S05]  /*7f20*/  @!P0 NANOSLEEP.SYNCS 0x989680 ;  /* 0x009896800000895d */ /* 0x004fea0003900000 */
[----:B------:R-:W2:Y:S02]  /*7f30*/  @!P0 SYNCS.PHASECHK.TRANS64 P0, [R2+URZ+0x100], R0 ;  /* 0x00010000020085a7 */ /* 0x000ea400080010ff */
[----:B--2---:R-:W-:Y:S05]  /*7f40*/  @!P0 BRA `(.L_x_145) ;  /* 0xfffffffc00f08947 */ /* 0x004fea000383ffff */
[----:B------:R-:W-:Y:S05]  /*7f50*/  BRA `(.L_x_146) ;  /* 0xffffffb000f07947 */ /* 0x000fea000383ffff */
.L_x_61:
[----:B------:R-:W-:Y:S07]  /*7f60*/  MOV R0, UR6 ;  /* 0x0000000600007c02 */ /* 0x000fee0008000f00 */
.L_x_147:
[----:B-1----:R1:W2:Y:S02]  /*7f70*/  SYNCS.PHASECHK.TRANS64.TRYWAIT P0, [R0+URZ], R2 ;  /* 0x00000002000075a7 */ /* 0x0022a400080011ff */
[----:B--2---:R-:W-:Y:S05]  /*7f80*/  @!P0 NANOSLEEP.SYNCS 0x989680 ;  /* 0x009896800000895d */ /* 0x004fea0003900000 */
[----:B------:R-:W2:Y:S02]  /*7f90*/  @!P0 SYNCS.PHASECHK.TRANS64 P0, [R0+URZ], R2 ;  /* 0x00000002000085a7 */ /* 0x000ea400080010ff */
[----:B--2---:R-:W-:Y:S05]  /*7fa0*/  @!P0 BRA `(.L_x_147) ;  /* 0xfffffffc00f08947 */ /* 0x004fea000383ffff */
[----:B------:R-:W-:Y:S05]  /*7fb0*/  BRA `(.L_x_60) ;  /* 0xffffffb4000c7947 */ /* 0x000fea000383ffff */
.L_x_64:
[----:B------:R-:W-:-:S07]  /*7fc0*/  MOV R0, UR6 ;  /* 0x0000000600007c02 */ /* 0x000fce0008000f00 */
.L_x_148:
[----:B--2---:R2:W4:Y:S02]  /*7fd0*/  SYNCS.PHASECHK.TRANS64.TRYWAIT P0, [R0+URZ], R2 ;  /* 0x00000002000075a7 */ /* 0x00452400080011ff */
[----:B----4-:R-:W-:Y:S05]  /*7fe0*/  @!P0 NANOSLEEP.SYNCS 0x989680 ;  /* 0x009896800000895d */ /* 0x010fea0003900000 */
[----:B------:R-:W4:Y:S02]  /*7ff0*/  @!P0 SYNCS.PHASECHK.TRANS64 P0, [R0+URZ], R2 ;  /* 0x00000002000085a7 */ /* 0x000f2400080010ff */
[----:B----4-:R-:W-:Y:S05]  /*8000*/  @!P0 BRA `(.L_x_148) ;  /* 0xfffffffc00f08947 */ /* 0x010fea000383ffff */
[----:B------:R-:W-:Y:S05]  /*8010*/  BRA `(.L_x_149) ;  /* 0xffffffb400e87947 */ /* 0x000fea000383ffff */
.L_x_65:
[----:B------:R-:W-:-:S07]  /*8020*/  MOV R0, UR6 ;  /* 0x0000000600007c02 */ /* 0x000fce0008000f00 */
.L_x_150:
[----:B-1----:R1:W2:Y:S02]  /*8030*/  SYNCS.PHASECHK.TRANS64.TRYWAIT P0, [R0+URZ], R3 ;  /* 0x00000003000075a7 */ /* 0x0022a400080011ff */
[----:B--2---:R-:W-:Y:S05]  /*8040*/  @!P0 NANOSLEEP.SYNCS 0x989680 ;  /* 0x009896800000895d */ /* 0x004fea0003900000 */
[----:B------:R-:W2:Y:S02]  /*8050*/  @!P0 SYNCS.PHASECHK.TRANS64 P0, [R0+URZ], R3 ;  /* 0x00000003000085a7 */ /* 0x000ea400080010ff */
[----:B--2---:R-:W-:Y:S05]  /*8060*/  @!P0 BRA `(.L_x_150) ;  /* 0xfffffffc00f08947 */ /* 0x004fea000383ffff */
[----:B------:R-:W-:Y:S05]  /*8070*/  BRA `(.L_x_151) ;  /* 0xffffffb400f47947 */ /* 0x000fea000383ffff */
.L_x_66:
[----:B------:R-:W-:-:S07]  /*8080*/  MOV R0, UR6 ;  /* 0x0000000600007c02 */ /* 0x000fce0008000f00 */
.L_x_152:
[----:B-1----:R1:W2:Y:S02]  /*8090*/  SYNCS.PHASECHK.TRANS64.TRYWAIT P0, [R0+URZ], R3 ;  /* 0x00000003000075a7 */ /* 0x0022a400080011ff */
[----:B--2---:R-:W-:Y:S05]  /*80a0*/  @!P0 NANOSLEEP.SYNCS 0x989680 ;  /* 0x009896800000895d */ /* 0x004fea0003900000 */
[----:B------:R-:W2:Y:S02]  /*80b0*/  @!P0 SYNCS.PHASECHK.TRANS64 P0, [R0+URZ], R3 ;  /* 0x00000003000085a7 */ /* 0x000ea400080010ff */
[----:B--2---:R-:W-:Y:S05]  /*80c0*/  @!P0 BRA `(.L_x_152) ;  /* 0xfffffffc00f08947 */ /* 0x004fea000383ffff */
[----:B------:R-:W-:Y:S05]  /*80d0*/  BRA `(.L_x_153) ;  /* 0xffffffb800007947 */ /* 0x000fea000383ffff */
.L_x_67:
[----:B-1----:R-:W-:-:S07]  /*80e0*/  MOV R0, UR7 ;  /* 0x0000000700007c02 */ /* 0x002fce0008000f00 */
.L_x_154:
[----:B-1----:R1:W2:Y:S02]  /*80f0*/  SYNCS.PHASECHK.TRANS64.TRYWAIT P0, [R0+URZ], R2 ;  /* 0x00000002000075a7 */ /* 0x0022a400080011ff */
[----:B--2---:R-:W-:Y:S05]  /*8100*/  @!P0 NANOSLEEP.SYNCS 0x989680 ;  /* 0x009896800000895d */ /* 0x004fea0003900000 */
[----:B------:R-:W2:Y:S02]  /*8110*/  @!P0 SYNCS.PHASECHK.TRANS64 P0, [R0+URZ], R2 ;  /* 0x00000002000085a7 */ /* 0x000ea400080010ff */
[----:B--2---:R-:W-:Y:S05]  /*8120*/  @!P0 BRA `(.L_x_154) ;  /* 0xfffffffc00f08947 */ /* 0x004fea000383ffff */
[----:B------:R-:W-:Y:S05]  /*8130*/  BRA `(.L_x_155) ;  /* 0xffffffb8000c7947 */ /* 0x000fea000383ffff */
.L_x_72:
[----:B--2---:R2:W3:Y:S02]  /*8140*/  SYNCS.PHASECHK.TRANS64.TRYWAIT P0, [R0+URZ+0xc0], R2 ;  /* 0x0000c002000075a7 */ /* 0x0044e400080011ff */
[----:B---3--:R-:W-:Y:S05]  /*8150*/  @!P0 NANOSLEEP.SYNCS 0x989680 ;  /* 0x009896800000895d */ /* 0x008fea0003900000 */
[----:B------:R-:W3:Y:S02]  /*8160*/  @!P0 SYNCS.PHASECHK.TRANS64 P0, [R0+URZ+0xc0], R2 ;  /* 0x0000c002000085a7 */ /* 0x000ee400080010ff */
[----:B---3--:R-:W-:Y:S05]  /*8170*/  @!P0 BRA `(.L_x_72) ;  /* 0xfffffffc00f08947 */ /* 0x008fea000383ffff */
[----:B------:R-:W-:Y:S05]  /*8180*/  BRA `(.L_x_156) ;  /* 0xffffffbc00087947 */ /* 0x000fea000383ffff */
.L_x_75:
[----:B------:R-:W-:Y:S07]  /*8190*/  MOV R0, UR6 ;  /* 0x0000000600007c02 */ /* 0x000fee0008000f00 */
.L_x_157:
[----:B--2---:R2:W3:Y:S02]  /*81a0*/  SYNCS.PHASECHK.TRANS64.TRYWAIT P0, [R0+URZ+0xb8], R2 ;  /* 0x0000b802000075a7 */ /* 0x0044e400080011ff */
[----:B---3--:R-:W-:Y:S05]  /*81b0*/  @!P0 NANOSLEEP.SYNCS 0x989680 ;  /* 0x009896800000895d */ /* 0x008fea0003900000 */
[----:B------:R-:W3:Y:S02]  /*81c0*/  @!P0 SYNCS.PHASECHK.TRANS64 P0, [R0+URZ+0xb8], R2 ;  /* 0x0000b802000085a7 */ /* 0x000ee400080010ff */
[----:B---3--:R-:W-:Y:S05]  /*81d0*/  @!P0 BRA `(.L_x_157) ;  /* 0xfffffffc00f08947 */ /* 0x008fea000383ffff */
[----:B------:R-:W-:Y:S05]  /*81e0*/  BRA `(.L_x_74) ;  /* 0xffffffbc00e87947 */ /* 0x000fea000383ffff */
.L_x_78:
[----:B------:R-:W-:Y:S07]  /*81f0*/  MOV R0, UR15 ;  /* 0x0000000f00007c02 */ /* 0x000fee0008000f00 */
.L_x_158:
[----:B-1----:R1:W2:Y:S02]  /*8200*/  SYNCS.PHASECHK.TRANS64.TRYWAIT P0, [R0+URZ+0x98], R4 ;  /* 0x00009804000075a7 */ /* 0x0022a400080011ff */
[----:B--2---:R-:W-:Y:S05]  /*8210*/  @!P0 NANOSLEEP.SYNCS 0x989680 ;  /* 0x009896800000895d */ /* 0x004fea0003900000 */
[----:B------:R-:W2:Y:S02]  /*8220*/  @!P0 SYNCS.PHASECHK.TRANS64 P0, [R0+URZ+0x98], R4 ;  /* 0x00009804000085a7 */ /* 0x000ea400080010ff */
[----:B--2---:R-:W-:Y:S05]  /*8230*/  @!P0 BRA `(.L_x_158) ;  /* 0xfffffffc00f08947 */ /* 0x004fea000383ffff */
[----:B------:R-:W-:Y:S05]  /*8240*/  BRA `(.L_x_159) ;  /* 0xffffffc000607947 */ /* 0x000fea000383ffff */
.L_x_79:
[----:B------:R-:W-:Y:S07]  /*8250*/  MOV R0, UR7 ;  /* 0x0000000700007c02 */ /* 0x000fee0008000f00 */
.L_x_160:
[----:B-1----:R1:W2:Y:S02]  /*8260*/  SYNCS.PHASECHK.TRANS64.TRYWAIT P0, [R0+URZ+0x98], R32 ;  /* 0x00009820000075a7 */ /* 0x0022a400080011ff */
[----:B--2---:R-:W-:Y:S05]  /*8270*/  @!P0 NANOSLEEP.SYNCS 0x989680 ;  /* 0x009896800000895d */ /* 0x004fea0003900000 */
[----:B------:R-:W2:Y:S02]  /*8280*/  @!P0 SYNCS.PHASECHK.TRANS64 P0, [R0+URZ+0x98], R32 ;  /* 0x00009820000085a7 */ /* 0x000ea400080010ff */
[----:B--2---:R-:W-:Y:S05]  /*8290*/  @!P0 BRA `(.L_x_160) ;  /* 0xfffffffc00f08947 */ /* 0x004fea000383ffff */
[----:B------:R-:W-:Y:S05]  /*82a0*/  BRA `(.L_x_161) ;  /* 0xffffffc400007947 */ /* 0x000fea000383ffff */
.L_x_81:
[----:B------:R-:W-:-:S07]  /*82b0*/  MOV R0, UR4 ;  /* 0x0000000400007c02 */ /* 0x000fce0008000f00 */
.L_x_162:
[----:B-1----:R1:W3:Y:S02]  /*82c0*/  SYNCS.PHASECHK.TRANS64.TRYWAIT P0, [R0+URZ], R2 ;  /* 0x00000002000075a7 */ /* 0x0022e400080011ff */
[----:B---3--:R-:W-:Y:S05]  /*82d0*/  @!P0 NANOSLEEP.SYNCS 0x989680 ;  /* 0x009896800000895d */ /* 0x008fea0003900000 */
[----:B------:R-:W3:Y:S02]  /*82e0*/  @!P0 SYNCS.PHASECHK.TRANS64 P0, [R0+URZ], R2 ;  /* 0x00000002000085a7 */ /* 0x000ee400080010ff */
[----:B---3--:R-:W-:Y:S05]  /*82f0*/  @!P0 BRA `(.L_x_162) ;  /* 0xfffffffc00f08947 */ /* 0x008fea000383ffff */
[----:B------:R-:W-:Y:S05]  /*8300*/  BRA `(.L_x_163) ;  /* 0xffffffc4008c7947 */ /* 0x000fea000383ffff */
.L_x_82:
[----:B------:R-:W-:-:S07]  /*8310*/  MOV R0, UR4 ;  /* 0x0000000400007c02 */ /* 0x000fce0008000f00 */
.L_x_164:
[----:B-1----:R1:W3:Y:S02]  /*8320*/  SYNCS.PHASECHK.TRANS64.TRYWAIT P0, [R0+URZ], R2 ;  /* 0x00000002000075a7 */ /* 0x0022e400080011ff */
[----:B---3--:R-:W-:Y:S05]  /*8330*/  @!P0 NANOSLEEP.SYNCS 0x989680 ;  /* 0x009896800000895d */ /* 0x008fea0003900000 */
[----:B------:R-:W3:Y:S02]  /*8340*/  @!P0 SYNCS.PHASECHK.TRANS64 P0, [R0+URZ], R2 ;  /* 0x00000002000085a7 */ /* 0x000ee400080010ff */
[----:B---3--:R-:W-:Y:S05]  /*8350*/  @!P0 BRA `(.L_x_164) ;  /* 0xfffffffc00f08947 */ /* 0x008fea000383ffff */
[----:B------:R-:W-:Y:S05]  /*8360*/  BRA `(.L_x_165) ;  /* 0xffffffc400987947 */ /* 0x000fea000383ffff */
.L_x_84:
[----:B--2---:R2:W4:Y:S02]  /*8370*/  SYNCS.PHASECHK.TRANS64.TRYWAIT P0, [R0+URZ+0xc0], R2 ;  /* 0x0000c002000075a7 */ /* 0x00452400080011ff */
[----:B----4-:R-:W-:Y:S05]  /*8380*/  @!P0 NANOSLEEP.SYNCS 0x989680 ;  /* 0x009896800000895d */ /* 0x010fea0003900000 */
[----:B------:R-:W4:Y:S02]  /*8390*/  @!P0 SYNCS.PHASECHK.TRANS64 P0, [R0+URZ+0xc0], R2 ;  /* 0x0000c002000085a7 */ /* 0x000f2400080010ff */
[----:B----4-:R-:W-:Y:S05]  /*83a0*/  @!P0 BRA `(.L_x_84) ;  /* 0xfffffffc00f08947 */ /* 0x010fea000383ffff */
[----:B------:R-:W-:Y:S05]  /*83b0*/  BRA `(.L_x_166) ;  /* 0xffffffc800947947 */ /* 0x000fea000383ffff */
.L_x_96:
[----:B-1----:R1:W4:Y:S02]  /*83c0*/  SYNCS.PHASECHK.TRANS64.TRYWAIT P1, [R6+URZ+0x80], R3 ;  /* 0x00008003060075a7 */ /* 0x00232400080211ff */
[----:B----4-:R-:W-:Y:S05]  /*83d0*/  @!P1 NANOSLEEP.SYNCS 0x989680 ;  /* 0x009896800000995d */ /* 0x010fea0003900000 */
[----:B------:R-:W4:Y:S02]  /*83e0*/  @!P1 SYNCS.PHASECHK.TRANS64 P1, [R6+URZ+0x80], R3 ;  /* 0x00008003060095a7 */ /* 0x000f2400080210ff */
[----:B----4-:R-:W-:Y:S05]  /*83f0*/  @!P1 BRA `(.L_x_96) ;  /* 0xfffffffc00f09947 */ /* 0x010fea000383ffff */
[----:B------:R-:W-:Y:S05]  /*8400*/  BRA `(.L_x_95) ;  /* 0xffffffd8003c7947 */ /* 0x000fea000383ffff */
.L_x_98:
[----:B-1----:R1:W3:Y:S02]  /*8410*/  SYNCS.PHASECHK.TRANS64.TRYWAIT P0, [R70+URZ+0xe0], R0 ;  /* 0x0000e000460075a7 */ /* 0x0022e400080011ff */
[----:B---3--:R-:W-:Y:S05]  /*8420*/  @!P0 NANOSLEEP.SYNCS 0x989680 ;  /* 0x009896800000895d */ /* 0x008fea0003900000 */
[----:B------:R-:W3:Y:S02]  /*8430*/  @!P0 SYNCS.PHASECHK.TRANS64 P0, [R70+URZ+0xe0], R0 ;  /* 0x0000e000460085a7 */ /* 0x000ee400080010ff */
[----:B---3--:R-:W-:Y:S05]  /*8440*/  @!P0 BRA `(.L_x_98) ;  /* 0xfffffffc00f08947 */ /* 0x008fea000383ffff */
[----:B------:R-:W-:Y:S05]  /*8450*/  BRA `(.L_x_97) ;  /* 0xffffffd800747947 */ /* 0x000fea000383ffff */
.L_x_109:
[----:B--2---:R2:W3:Y:S02]  /*8460*/  SYNCS.PHASECHK.TRANS64.TRYWAIT P0, [R3+URZ+0x80], R60 ;  /* 0x0000803c030075a7 */ /* 0x0044e400080011ff */
[----:B---3--:R-:W-:Y:S05]  /*8470*/  @!P0 NANOSLEEP.SYNCS 0x989680 ;  /* 0x009896800000895d */ /* 0x008fea0003900000 */
[----:B------:R-:W3:Y:S02]  /*8480*/  @!P0 SYNCS.PHASECHK.TRANS64 P0, [R3+URZ+0x80], R60 ;  /* 0x0000803c030085a7 */ /* 0x000ee400080010ff */
[----:B---3--:R-:W-:Y:S05]  /*8490*/  @!P0 BRA `(.L_x_109) ;  /* 0xfffffffc00f08947 */ /* 0x008fea000383ffff */
[----:B------:R-:W-:Y:S05]  /*84a0*/  BRA `(.L_x_108) ;  /* 0xffffffe4005c7947 */ /* 0x000fea000383ffff */
        .weak           $__internal_0_$__cuda_sm10x_tcgen05_guardrail_trap_col_being_dealloced_not_returned_by_alloc
        .type           $__internal_0_$__cuda_sm10x_tcgen05_guardrail_trap_col_being_dealloced_not_returned_by_alloc,@function
        .size           $__internal_0_$__cuda_sm10x_tcgen05_guardrail_trap_col_being_dealloced_not_returned_by_alloc,($__internal_1_$__cuda_sm10x_tcgen05_guardrail_trap_phase_invalid_during_alloc - $__internal_0_$__cuda_sm10x_tcgen05_guardrail_trap_col_being_dealloced_not_returned_by_alloc)
$__internal_0_$__cuda_sm10x_tcgen05_guardrail_trap_col_being_dealloced_not_returned_by_alloc:
[----:B------:R-:W-:Y:S05]  /*84b0*/  BPT.TRAP 0x1 ;  /* 0x000000040000795c */ /* 0x000fea0000300000 */
[----:B------:R-:W-:-:S04]  /*84c0*/  HFMA2 R3, -RZ, RZ, 0, 0 ;  /* 0x00000000ff037431 */ /* 0x000fc800000001ff */
[----:B------:R-:W-:Y:S05]  /*84d0*/  RET.REL.NODEC R2 `(_ZN7cutlass13device_kernelINS_4gemm6kernel13GemmUniversalIN4cute5tupleIJiiiiEEENS1_10collective13CollectiveMmaINS1_35MainloopSm100TmaUmmaWarpSpecializedILi8ELi2ELi4ENS5_IJNS4_1CILi1EEESB_SB_EEEEENS5_IJNSA_ILi128EEENSA_ILi64EEESF_EEENS_10bfloat16_tENS5_IJlSB_lEEESH_SI_NS4_8TiledMMAINS4_8MMA_AtomIJNS4_20SM100_MMA_F16BF16_SSISH_SH_fLi128ELi64ELNS4_4UMMA5MajorE0ELSN_0ELNSM_7ScaleInE0ELSO_0EEEEEENS4_6LayoutISC_NS5_IJNSA_ILi0EEESS_SS_EEEEENS5_IJNS4_10UnderscoreESV_SV_EEEEENS4_13SM90_TMA_LOADENS4_14ComposedLayoutINS4_7SwizzleILi3ELi4ELi3EEENS4_18smem_ptr_flag_bitsILi16EEENSR_INS5_IJNSA_ILi8EEESF_EEENS5_IJSF_SB_EEEEEEEvNS4_8identityESY_S18_vS19_EENS_8epilogue10collective18CollectiveEpilogueINS1B_23Sm100TmaWarpSpecializedILi3ELi2ELi32ELb1ELb0EEEJSG_NS5_IJNSR_ISE_SB_EENSR_INSA_ILi32EEESB_EEEEESH_SI_SH_SI_NS1B_6fusion15FusionCallbacksIS1F_NS1K_23LinCombPerRowBiasEltActINS1B_6thread4ReLuESH_fSH_SH_fLi8ELNS_15FloatRoundStyleE2EEESG_S1J_JEEENS4_5SM1004TMEM4LOAD26SM100_TMEM_LOAD_32dp32b32xESY_NSZ_INS10_ILi2ELi4ELi3EEES13_NSR_INS5_IJS14_S1H_EEENS5_IJS1H_SB_EEEEEEENS4_39AutoVectorizingCopyWithAssumedAlignmentILi128EEENS4_14SM90_TMA_STOREES20_S22_S22_EEEvvEEEEvNT_6ParamsE) ;  /* 0xffffff7802c87950 */ /* 0x000fea0003c3ffff */
        .weak           $__internal_1_$__cuda_sm10x_tcgen05_guardrail_trap_phase_invalid_during_alloc
        .type           $__internal_1_$__cuda_sm10x_tcgen05_guardrail_trap_phase_invalid_during_alloc,@function
        .size           $__internal_1_$__cuda_sm10x_tcgen05_guardrail_trap_phase_invalid_during_alloc,($__internal_2_$__cuda_sm10x_tcgen05_guardrail_trap_unallocated_columns_being_dealloced - $__internal_1_$__cuda_sm10x_tcgen05_guardrail_trap_phase_invalid_during_alloc)
$__internal_1_$__cuda_sm10x_tcgen05_guardrail_trap_phase_invalid_during_alloc:
[----:B------:R-:W-:Y:S05]  /*84e0*/  BPT.TRAP 0x1 ;  /* 0x000000040000795c */ /* 0x000fea0000300000 */
[----:B------:R-:W-:-:S04]  /*84f0*/  MOV R3, 0x0 ;  /* 0x0000000000037802 */ /* 0x000fc80000000f00 */
[----:B------:R-:W-:Y:S05]  /*8500*/  RET.REL.NODEC R2 `(_ZN7cutlass13device_kernelINS_4gemm6kernel13GemmUniversalIN4cute5tupleIJiiiiEEENS1_10collective13CollectiveMmaINS1_35MainloopSm100TmaUmmaWarpSpecializedILi8ELi2ELi4ENS5_IJNS4_1CILi1EEESB_SB_EEEEENS5_IJNSA_ILi128EEENSA_ILi64EEESF_EEENS_10bfloat16_tENS5_IJlSB_lEEESH_SI_NS4_8TiledMMAINS4_8MMA_AtomIJNS4_20SM100_MMA_F16BF16_SSISH_SH_fLi128ELi64ELNS4_4UMMA5MajorE0ELSN_0ELNSM_7ScaleInE0ELSO_0EEEEEENS4_6LayoutISC_NS5_IJNSA_ILi0EEESS_SS_EEEEENS5_IJNS4_10UnderscoreESV_SV_EEEEENS4_13SM90_TMA_LOADENS4_14ComposedLayoutINS4_7SwizzleILi3ELi4ELi3EEENS4_18smem_ptr_flag_bitsILi16EEENSR_INS5_IJNSA_ILi8EEESF_EEENS5_IJSF_SB_EEEEEEEvNS4_8identityESY_S18_vS19_EENS_8epilogue10collective18CollectiveEpilogueINS1B_23Sm100TmaWarpSpecializedILi3ELi2ELi32ELb1ELb0EEEJSG_NS5_IJNSR_ISE_SB_EENSR_INSA_ILi32EEESB_EEEEESH_SI_SH_SI_NS1B_6fusion15FusionCallbacksIS1F_NS1K_23LinCombPerRowBiasEltActINS1B_6thread4ReLuESH_fSH_SH_fLi8ELNS_15FloatRoundStyleE2EEESG_S1J_JEEENS4_5SM1004TMEM4LOAD26SM100_TMEM_LOAD_32dp32b32xESY_NSZ_INS10_ILi2ELi4ELi3EEES13_NSR_INS5_IJS14_S1H_EEENS5_IJS1H_SB_EEEEEEENS4_39AutoVectorizingCopyWithAssumedAlignmentILi128EEENS4_14SM90_TMA_STOREES20_S22_S22_EEEvvEEEEvNT_6ParamsE) ;  /* 0xffffff7802bc7950 */ /* 0x000fea0003c3ffff */
        .weak           $__internal_2_$__cuda_sm10x_tcgen05_guardrail_trap_unallocated_columns_being_dealloced
        .type           $__internal_2_$__cuda_sm10x_tcgen05_guardrail_trap_unallocated_columns_being_dealloced,@function
        .size           $__internal_2_$__cuda_sm10x_tcgen05_guardrail_trap_unallocated_columns_being_dealloced,(.L_x_168 - $__internal_2_$__cuda_sm10x_tcgen05_guardrail_trap_unallocated_columns_being_dealloced)
$__internal_2_$__cuda_sm10x_tcgen05_guardrail_trap_unallocated_columns_being_dealloced:
[----:B------:R-:W-:Y:S05]  /*8510*/  BPT.TRAP 0x1 ;  /* 0x000000040000795c */ /* 0x000fea0000300000 */
[----:B------:R-:W-:-:S04]  /*8520*/  HFMA2 R3, -RZ, RZ, 0, 0 ;  /* 0x00000000ff037431 */ /* 0x000fc800000001ff */
[----:B------:R-:W-:Y:S05]  /*8530*/  RET.REL.NODEC R2 `(_ZN7cutlass13device_kernelINS_4gemm6kernel13GemmUniversalIN4cute5tupleIJiiiiEEENS1_10collective13CollectiveMmaINS1_35MainloopSm100TmaUmmaWarpSpecializedILi8ELi2ELi4ENS5_IJNS4_1CILi1EEESB_SB_EEEEENS5_IJNSA_ILi128EEENSA_ILi64EEESF_EEENS_10bfloat16_tENS5_IJlSB_lEEESH_SI_NS4_8TiledMMAINS4_8MMA_AtomIJNS4_20SM100_MMA_F16BF16_SSISH_SH_fLi128ELi64ELNS4_4UMMA5MajorE0ELSN_0ELNSM_7ScaleInE0ELSO_0EEEEEENS4_6LayoutISC_NS5_IJNSA_ILi0EEESS_SS_EEEEENS5_IJNS4_10UnderscoreESV_SV_EEEEENS4_13SM90_TMA_LOADENS4_14ComposedLayoutINS4_7SwizzleILi3ELi4ELi3EEENS4_18smem_ptr_flag_bitsILi16EEENSR_INS5_IJNSA_ILi8EEESF_EEENS5_IJSF_SB_EEEEEEEvNS4_8identityESY_S18_vS19_EENS_8epilogue10collective18CollectiveEpilogueINS1B_23Sm100TmaWarpSpecializedILi3ELi2ELi32ELb1ELb0EEEJSG_NS5_IJNSR_ISE_SB_EENSR_INSA_ILi32EEESB_EEEEESH_SI_SH_SI_NS1B_6fusion15FusionCallbacksIS1F_NS1K_23LinCombPerRowBiasEltActINS1B_6thread4ReLuESH_fSH_SH_fLi8ELNS_15FloatRoundStyleE2EEESG_S1J_JEEENS4_5SM1004TMEM4LOAD26SM100_TMEM_LOAD_32dp32b32xESY_NSZ_INS10_ILi2ELi4ELi3EEES13_NSR_INS5_IJS14_S1H_EEENS5_IJS1H_SB_EEEEEEENS4_39AutoVectorizingCopyWithAssumedAlignmentILi128EEENS4_14SM90_TMA_STOREES20_S22_S22_EEEvvEEEEvNT_6ParamsE) ;  /* 0xffffff7802b07950 */ /* 0x000fea0003c3ffff */
.L_x_167:
[----:B------:R-:W-:-:S00]  /*8540*/  BRA `(.L_x_167) ;  /* 0xfffffffc00fc7947 */ /* 0x000fc0000383ffff */
[----:B------:R-:W-:-:S00]  /*8550*/  NOP ;  /* 0x0000000000007918 */ /* 0x000fc00000000000 */
        /* <DEDUP_REMOVED lines=10> */
.L_x_168:


//--------------------- .nv.global.init           --------------------------
	.section	.nv.global.init,"aw",@progbits
.nv.global.init:
	.type		$str$27,@object
	.size		$str$27,($str$28 - $str$27)
$str$27:
        /*0000*/ 	.byte	0x28, 0x61, 0x64, 0x64, 0x72, 0x65, 0x73, 0x73, 0x20, 0x26, 0x20, 0x6d, 0x61, 0x73, 0x6b, 0x29
        /*0010*/ 	.byte	0x20, 0x3d, 0x3d, 0x20, 0x30, 0x00
	.type		$str$28,@object
	.size		$str$28,($str$26 - $str$28)
$str$28:
        /*0016*/ 	.byte	0x2f, 0x74, 0x6d, 0x70, 0x2f, 0x63, 0x75, 0x74, 0x6c, 0x61, 0x73, 0x73, 0x5f, 0x73, 0x77, 0x65
        /*0026*/ 	.byte	0x65, 0x70, 0x5f, 0x73, 0x72, 0x63, 0x2f, 0x69, 0x6e, 0x63, 0x6c, 0x75, 0x64, 0x65, 0x2f, 0x63
        /*0036*/ 	.byte	0x75, 0x74, 0x65, 0x2f, 0x70, 0x6f, 0x69, 0x6e, 0x74, 0x65, 0x72, 0x5f, 0x66, 0x6c, 0x61, 0x67
        /*0046*/ 	.byte	0x67, 0x65, 0x64, 0x2e, 0x68, 0x70, 0x70, 0x00
	.type		$str$26,@object
	.size		$str$26,($str$25 - $str$26)
$str$26:
        /*004e*/ 	.byte	0x2f, 0x74, 0x6d, 0x70, 0x2f, 0x63, 0x75, 0x74, 0x6c, 0x61, 0x73, 0x73, 0x5f, 0x73, 0x77, 0x65
        /*005e*/ 	.byte	0x65, 0x70, 0x5f, 0x73, 0x72, 0x63, 0x2f, 0x69, 0x6e, 0x63, 0x6c, 0x75, 0x64, 0x65, 0x2f, 0x63
        /*006e*/ 	.byte	0x75, 0x74, 0x65, 0x2f, 0x61, 0x74, 0x6f, 0x6d, 0x2f, 0x63, 0x6f, 0x70, 0x79, 0x5f, 0x74, 0x72
        /*007e*/ 	.byte	0x61, 0x69, 0x74, 0x73, 0x5f, 0x73, 0x6d, 0x31, 0x30, 0x30, 0x2e, 0x68, 0x70, 0x70, 0x00
	.type		$str$25,@object
	.size		$str$25,(__unnamed_1 - $str$25)
$str$25:
        /*008d*/ 	.byte	0x28, 0x28, 0x75, 0x69, 0x6e, 0x74, 0x33, 0x32, 0x5f, 0x74, 0x28, 0x74, 0x68, 0x72, 0x65, 0x61
        /*009d*/ 	.byte	0x64, 0x49, 0x64, 0x78, 0x2e, 0x78, 0x29, 0x20, 0x2f, 0x20, 0x33, 0x32, 0x29, 0x20, 0x25, 0x20
        /*00ad*/ 	.byte	0x34, 0x29, 0x20, 0x3d, 0x3d, 0x20, 0x28, 0x28, 0x28, 0x74, 0x6d, 0x65, 0x6d, 0x5f, 0x61, 0x64
        /*00bd*/ 	.byte	0x64, 0x72, 0x20, 0x3e, 0x3e, 0x20, 0x31, 0x36, 0x29, 0x20, 0x2f, 0x20, 0x33, 0x32, 0x29, 0x20
        /*00cd*/ 	.byte	0x25, 0x20, 0x34, 0x29, 0x00
	.type		__unnamed_1,@object
	.size		__unnamed_1,(__unnamed_2 - __unnamed_1)
__unnamed_1:
        /*00d2*/ 	.byte	0x61, 0x75, 0x74, 0x6f, 0x20, 0x63, 0x75, 0x74, 0x65, 0x3a, 0x3a, 0x61, 0x73, 0x5f, 0x70, 0x6f
        /* <DEDUP_REMOVED lines=24> */
        /*0262*/ 	.byte	0x34, 0x30, 0x39, 0x36, 0x3e, 0x3e, 0x3e, 0x3e, 0x5d, 0x00
	.type		__unnamed_2,@object
	.size		__unnamed_2,(.L_2 - __unnamed_2)
__unnamed_2:
        /* <DEDUP_REMOVED lines=42> */
        /*050c*/ 	.byte	0x3e, 0x3e, 0x5d, 0x00
.L_2:


//--------------------- .nv.shared._ZN7cutlass13device_kernelINS_4gemm6kernel13GemmUniversalIN4cute5tupleIJiiiiEEENS1_10collective13CollectiveMmaINS1_35MainloopSm100TmaUmmaWarpSpecializedILi8ELi2ELi4ENS5_IJNS4_1CILi1EEESB_SB_EEEEENS5_IJNSA_ILi128EEENSA_ILi64EEESF_EEENS_10bfloat16_tENS5_IJlSB_lEEESH_SI_NS4_8TiledMMAINS4_8MMA_AtomIJNS4_20SM100_MMA_F16BF16_SSISH_SH_fLi128ELi64ELNS4_4UMMA5MajorE0ELSN_0ELNSM_7ScaleInE0ELSO_0EEEEEENS4_6LayoutISC_NS5_IJNSA_ILi0EEESS_SS_EEEEENS5_IJNS4_10UnderscoreESV_SV_EEEEENS4_13SM90_TMA_LOADENS4_14ComposedLayoutINS4_7SwizzleILi3ELi4ELi3EEENS4_18smem_ptr_flag_bitsILi16EEENSR_INS5_IJNSA_ILi8EEESF_EEENS5_IJSF_SB_EEEEEEEvNS4_8identityESY_S18_vS19_EENS_8epilogue10collective18CollectiveEpilogueINS1B_23Sm100TmaWarpSpecializedILi3ELi2ELi32ELb1ELb0EEEJSG_NS5_IJNSR_ISE_SB_EENSR_INSA_ILi32EEESB_EEEEESH_SI_SH_SI_NS1B_6fusion15FusionCallbacksIS1F_NS1K_23LinCombPerRowBiasEltActINS1B_6thread4ReLuESH_fSH_SH_fLi8ELNS_15FloatRoundStyleE2EEESG_S1J_JEEENS4_5SM1004TMEM4LOAD26SM100_TMEM_LOAD_32dp32b32xESY_NSZ_INS10_ILi2ELi4ELi3EEES13_NSR_INS5_IJS14_S1H_EEENS5_IJS1H_SB_EEEEEEENS4_39AutoVectorizingCopyWithAssumedAlignmentILi128EEENS4_14SM90_TMA_STOREES20_S22_S22_EEEvvEEEEvNT_6ParamsE --------------------------
	.section	.nv.shared._ZN7cutlass13device_kernelINS_4gemm6kernel13GemmUniversalIN4cute5tupleIJiiiiEEENS1_10collective13CollectiveMmaINS1_35MainloopSm100TmaUmmaWarpSpecializedILi8ELi2ELi4ENS5_IJNS4_1CILi1EEESB_SB_EEEEENS5_IJNSA_ILi128EEENSA_ILi64EEESF_EEENS_10bfloat16_tENS5_IJlSB_lEEESH_SI_NS4_8TiledMMAINS4_8MMA_AtomIJNS4_20SM100_MMA_F16BF16_SSISH_SH_fLi128ELi64ELNS4_4UMMA5MajorE0ELSN_0ELNSM_7ScaleInE0ELSO_0EEEEEENS4_6LayoutISC_NS5_IJNSA_ILi0EEESS_SS_EEEEENS5_IJNS4_10UnderscoreESV_SV_EEEEENS4_13SM90_TMA_LOADENS4_14ComposedLayoutINS4_7SwizzleILi3ELi4ELi3EEENS4_18smem_ptr_flag_bitsILi16EEENSR_INS5_IJNSA_ILi8EEESF_EEENS5_IJSF_SB_EEEEEEEvNS4_8identityESY_S18_vS19_EENS_8epilogue10collective18CollectiveEpilogueINS1B_23Sm100TmaWarpSpecializedILi3ELi2ELi32ELb1ELb0EEEJSG_NS5_IJNSR_ISE_SB_EENSR_INSA_ILi32EEESB_EEEEESH_SI_SH_SI_NS1B_6fusion15FusionCallbacksIS1F_NS1K_23LinCombPerRowBiasEltActINS1B_6thread4ReLuESH_fSH_SH_fLi8ELNS_15FloatRoundStyleE2EEESG_S1J_JEEENS4_5SM1004TMEM4LOAD26SM100_TMEM_LOAD_32dp32b32xESY_NSZ_INS10_ILi2ELi4ELi3EEES13_NSR_INS5_IJS14_S1H_EEENS5_IJS1H_SB_EEEEEEENS4_39AutoVectorizingCopyWithAssumedAlignmentILi128EEENS4_14SM90_TMA_STOREES20_S22_S22_EEEvvEEEEvNT_6ParamsE,"aw",@nobits
	.sectionflags	@""
	.align	16
	.zero		1024


//--------------------- .nv.shared.reserved.0     --------------------------
	.section	.nv.shared.reserved.0,"aw",@nobits
	.weak		__nv_reservedSMEM_offset_0_alias
	.size		__nv_reservedSMEM_offset_0_alias, 0, 64
	.other		__nv_reservedSMEM_offset_0_alias,@"STO_CUDA_RESERVED_SHARED STV_DEFAULT"
__nv_reservedSMEM_offset_0_alias:
	.zero		0
.nv.shared.reserved.0:
	.zero		64
	.weak		__nv_reservedSMEM_tcgen05_partition
	.type		__nv_reservedSMEM_tcgen05_partition,@object
	.size		__nv_reservedSMEM_tcgen05_partition,(.L_0 - __nv_reservedSMEM_tcgen05_partition)
__nv_reservedSMEM_tcgen05_partition:
	.zero		32
.L_0:


//--------------------- .nv.global                --------------------------
	.section	.nv.global,"aw",@nobits
.nv.global:
	.type		_ZN39_INTERNAL_e9c1a07d_4_k_cu_ddc6763d_25644cute1_E,@object
	.size		_ZN39_INTERNAL_e9c1a07d_4_k_cu_ddc6763d_25644cute1_E,(_ZN39_INTERNAL_e9c1a07d_4_k_cu_ddc6763d_25644cuda3std3__45__cpo6cbeginE - _ZN39_INTERNAL_e9c1a07d_4_k_cu_ddc6763d_25644cute1_E)
_ZN39_INTERNAL_e9c1a07d_4_k_cu_ddc6763d_25644cute1_E:
	.zero		1
	.type		_ZN39_INTERNAL_e9c1a07d_4_k_cu_ddc6763d_25644cuda3std3__45__cpo6cbeginE,@object
	.size		_ZN39_INTERNAL_e9c1a07d_4_k_cu_ddc6763d_25644cuda3std3__45__cpo6cbeginE,(_ZN39_INTERNAL_e9c1a07d_4_k_cu_ddc6763d_25644cuda3std3__48in_placeE - _ZN39_INTERNAL_e9c1a07d_4_k_cu_ddc6763d_25644cuda3std3__45__cpo6cbeginE)
_ZN39_INTERNAL_e9c1a07d_4_k_cu_ddc6763d_25644cuda3std3__45__cpo6cbeginE:
	.zero		1
	.type		_ZN39_INTERNAL_e9c1a07d_4_k_cu_ddc6763d_25644cuda3std3__48in_placeE,@object
	.size		_ZN39_INTERNAL_e9c1a07d_4_k_cu_ddc6763d_25644cuda3std3__48in_placeE,(_ZN39_INTERNAL_e9c1a07d_4_k_cu_ddc6763d_25644cuda3std6ranges3__45__cpo9iter_moveE - _ZN39_INTERNAL_e9c1a07d_4_k_cu_ddc6763d_25644cuda3std3__48in_placeE)
_ZN39_INTERNAL_e9c1a07d_4_k_cu_ddc6763d_25644cuda3std3__48in_placeE:
	.zero		1
	.type		_ZN39_INTERNAL_e9c1a07d_4_k_cu_ddc6763d_25644cuda3std6ranges3__45__cpo9iter_moveE,@object
	.size		_ZN39_INTERNAL_e9c1a07d_4_k_cu_ddc6763d_25644cuda3std6ranges3__45__cpo9iter_moveE,(_ZN39_INTERNAL_e9c1a07d_4_k_cu_ddc6763d_25644cuda3std3__45__cpo5beginE - _ZN39_INTERNAL_e9c1a07d_4_k_cu_ddc6763d_25644cuda3std6ranges3__45__cpo9iter_moveE)
_ZN39_INTERNAL_e9c1a07d_4_k_cu_ddc6763d_25644cuda3std6ranges3__45__cpo9iter_moveE:
	.zero		1
	.type		_ZN39_INTERNAL_e9c1a07d_4_k_cu_ddc6763d_25644cuda3std3__45__cpo5beginE,@object
	.size		_ZN39_INTERNAL_e9c1a07d_4_k_cu_ddc6763d_25644cuda3std3__45__cpo5beginE,(_ZN39_INTERNAL_e9c1a07d_4_k_cu_ddc6763d_25644cuda3std3__441_GLOBAL__N__e9c1a07d_4_k_cu_ddc6763d_25646ignoreE - _ZN39_INTERNAL_e9c1a07d_4_k_cu_ddc6763d_25644cuda3std3__45__cpo5beginE)
_ZN39_INTERNAL_e9c1a07d_4_k_cu_ddc6763d_25644cuda3std3__45__cpo5beginE:
	.zero		1
	.type		_ZN39_INTERNAL_e9c1a07d_4_k_cu_ddc6763d_25644cuda3std3__441_GLOBAL__N__e9c1a07d_4_k_cu_ddc6763d_25646ignoreE,@object
	.size		_ZN39_INTERNAL_e9c1a07d_4_k_cu_ddc6763d_25644cuda3std3__441_GLOBAL__N__e9c1a07d_4_k_cu_ddc6763d_25646ignoreE,(_ZN39_INTERNAL_e9c1a07d_4_k_cu_ddc6763d_25644cute7productE - _ZN39_INTERNAL_e9c1a07d_4_k_cu_ddc6763d_25644cuda3std3__441_GLOBAL__N__e9c1a07d_4_k_cu_ddc6763d_25646ignoreE)
_ZN39_INTERNAL_e9c1a07d_4_k_cu_ddc6763d_25644cuda3std3__441_GLOBAL__N__e9c1a07d_4_k_cu_ddc6763d_25646ignoreE:
	.zero		1
	.type		_ZN39_INTERNAL_e9c1a07d_4_k_cu_ddc6763d_25644cute7productE,@object
	.size		_ZN39_INTERNAL_e9c1a07d_4_k_cu_ddc6763d_25644cute7productE,(_ZN39_INTERNAL_e9c1a07d_4_k_cu_ddc6763d_25644cuda3std3__45__cpo3endE - _ZN39_INTERNAL_e9c1a07d_4_k_cu_ddc6763d_25644cute7productE)
_ZN39_INTERNAL_e9c1a07d_4_k_cu_ddc6763d_25644cute7productE:
	.zero		1
	.type		_ZN39_INTERNAL_e9c1a07d_4_k_cu_ddc6763d_25644cuda3std3__45__cpo3endE,@object
	.size		_ZN39_INTERNAL_e9c1a07d_4_k_cu_ddc6763d_25644cuda3std3__45__cpo3endE,(_ZN39_INTERNAL_e9c1a07d_4_k_cu_ddc6763d_25644cuda3std3__419piecewise_constructE - _ZN39_INTERNAL_e9c1a07d_4_k_cu_ddc6763d_25644cuda3std3__45__cpo3endE)
_ZN39_INTERNAL_e9c1a07d_4_k_cu_ddc6763d_25644cuda3std3__45__cpo3endE:
	.zero		1
	.type		_ZN39_INTERNAL_e9c1a07d_4_k_cu_ddc6763d_25644cuda3std3__419piecewise_constructE,@object
	.size		_ZN39_INTERNAL_e9c1a07d_4_k_cu_ddc6763d_25644cuda3std3__419piecewise_constructE,(_ZN39_INTERNAL_e9c1a07d_4_k_cu_ddc6763d_25644cuda3std3__45__cpo4cendE - _ZN39_INTERNAL_e9c1a07d_4_k_cu_ddc6763d_25644cuda3std3__419piecewise_constructE)
_ZN39_INTERNAL_e9c1a07d_4_k_cu_ddc6763d_25644cuda3std3__419piecewise_constructE:
	.zero		1
	.type		_ZN39_INTERNAL_e9c1a07d_4_k_cu_ddc6763d_25644cuda3std3__45__cpo4cendE,@object
	.size		_ZN39_INTERNAL_e9c1a07d_4_k_cu_ddc6763d_25644cuda3std3__45__cpo4cendE,(_ZN39_INTERNAL_e9c1a07d_4_k_cu_ddc6763d_25644cuda3std6ranges3__45__cpo4swapE - _ZN39_INTERNAL_e9c1a07d_4_k_cu_ddc6763d_25644cuda3std3__45__cpo4cendE)
_ZN39_INTERNAL_e9c1a07d_4_k_cu_ddc6763d_25644cuda3std3__45__cpo4cendE:
	.zero		1
	.type		_ZN39_INTERNAL_e9c1a07d_4_k_cu_ddc6763d_25644cuda3std6ranges3__45__cpo4swapE,@object
	.size		_ZN39_INTERNAL_e9c1a07d_4_k_cu_ddc6763d_25644cuda3std6ranges3__45__cpo4swapE,(.L_10 - _ZN39_INTERNAL_e9c1a07d_4_k_cu_ddc6763d_25644cuda3std6ranges3__45__cpo4swapE)
_ZN39_INTERNAL_e9c1a07d_4_k_cu_ddc6763d_25644cuda3std6ranges3__45__cpo4swapE:
	.zero		1
.L_10:


//--------------------- .nv.constant0._ZN7cutlass13device_kernelINS_4gemm6kernel13GemmUniversalIN4cute5tupleIJiiiiEEENS1_10collective13CollectiveMmaINS1_35MainloopSm100TmaUmmaWarpSpecializedILi8ELi2ELi4ENS5_IJNS4_1CILi1EEESB_SB_EEEEENS5_IJNSA_ILi128EEENSA_ILi64EEESF_EEENS_10bfloat16_tENS5_IJlSB_lEEESH_SI_NS4_8TiledMMAINS4_8MMA_AtomIJNS4_20SM100_MMA_F16BF16_SSISH_SH_fLi128ELi64ELNS4_4UMMA5MajorE0ELSN_0ELNSM_7ScaleInE0ELSO_0EEEEEENS4_6LayoutISC_NS5_IJNSA_ILi0EEESS_SS_EEEEENS5_IJNS4_10UnderscoreESV_SV_EEEEENS4_13SM90_TMA_LOADENS4_14ComposedLayoutINS4_7SwizzleILi3ELi4ELi3EEENS4_18smem_ptr_flag_bitsILi16EEENSR_INS5_IJNSA_ILi8EEESF_EEENS5_IJSF_SB_EEEEEEEvNS4_8identityESY_S18_vS19_EENS_8epilogue10collective18CollectiveEpilogueINS1B_23Sm100TmaWarpSpecializedILi3ELi2ELi32ELb1ELb0EEEJSG_NS5_IJNSR_ISE_SB_EENSR_INSA_ILi32EEESB_EEEEESH_SI_SH_SI_NS1B_6fusion15FusionCallbacksIS1F_NS1K_23LinCombPerRowBiasEltActINS1B_6thread4ReLuESH_fSH_SH_fLi8ELNS_15FloatRoundStyleE2EEESG_S1J_JEEENS4_5SM1004TMEM4LOAD26SM100_TMEM_LOAD_32dp32b32xESY_NSZ_INS10_ILi2ELi4ELi3EEES13_NSR_INS5_IJS14_S1H_EEENS5_IJS1H_SB_EEEEEEENS4_39AutoVectorizingCopyWithAssumedAlignmentILi128EEENS4_14SM90_TMA_STOREES20_S22_S22_EEEvvEEEEvNT_6ParamsE --------------------------
	.section	.nv.constant0._ZN7cutlass13device_kernelINS_4gemm6kernel13GemmUniversalIN4cute5tupleIJiiiiEEENS1_10collective13CollectiveMmaINS1_35MainloopSm100TmaUmmaWarpSpecializedILi8ELi2ELi4ENS5_IJNS4_1CILi1EEESB_SB_EEEEENS5_IJNSA_ILi128EEENSA_ILi64EEESF_EEENS_10bfloat16_tENS5_IJlSB_lEEESH_SI_NS4_8TiledMMAINS4_8MMA_AtomIJNS4_20SM100_MMA_F16BF16_SSISH_SH_fLi128ELi64ELNS4_4UMMA5MajorE0ELSN_0ELNSM_7ScaleInE0ELSO_0EEEEEENS4_6LayoutISC_NS5_IJNSA_ILi0EEESS_SS_EEEEENS5_IJNS4_10UnderscoreESV_SV_EEEEENS4_13SM90_TMA_LOADENS4_14ComposedLayoutINS4_7SwizzleILi3ELi4ELi3EEENS4_18smem_ptr_flag_bitsILi16EEENSR_INS5_IJNSA_ILi8EEESF_EEENS5_IJSF_SB_EEEEEEEvNS4_8identityESY_S18_vS19_EENS_8epilogue10collective18CollectiveEpilogueINS1B_23Sm100TmaWarpSpecializedILi3ELi2ELi32ELb1ELb0EEEJSG_NS5_IJNSR_ISE_SB_EENSR_INSA_ILi32EEESB_EEEEESH_SI_SH_SI_NS1B_6fusion15FusionCallbacksIS1F_NS1K_23LinCombPerRowBiasEltActINS1B_6thread4ReLuESH_fSH_SH_fLi8ELNS_15FloatRoundStyleE2EEESG_S1J_JEEENS4_5SM1004TMEM4LOAD26SM100_TMEM_LOAD_32dp32b32xESY_NSZ_INS10_ILi2ELi4ELi3EEES13_NSR_INS5_IJS14_S1H_EEENS5_IJS1H_SB_EEEEEEENS4_39AutoVectorizingCopyWithAssumedAlignmentILi128EEENS4_14SM90_TMA_STOREES20_S22_S22_EEEvvEEEEvNT_6ParamsE,"a",@progbits
	.sectionflags	@""
	.align	4
.nv.constant0._ZN7cutlass13device_kernelINS_4gemm6kernel13GemmUniversalIN4cute5tupleIJiiiiEEENS1_10collective13CollectiveMmaINS1_35MainloopSm100TmaUmmaWarpSpecializedILi8ELi2ELi4ENS5_IJNS4_1CILi1EEESB_SB_EEEEENS5_IJNSA_ILi128EEENSA_ILi64EEESF_EEENS_10bfloat16_tENS5_IJlSB_lEEESH_SI_NS4_8TiledMMAINS4_8MMA_AtomIJNS4_20SM100_MMA_F16BF16_SSISH_SH_fLi128ELi64ELNS4_4UMMA5MajorE0ELSN_0ELNSM_7ScaleInE0ELSO_0EEEEEENS4_6LayoutISC_NS5_IJNSA_ILi0EEESS_SS_EEEEENS5_IJNS4_10UnderscoreESV_SV_EEEEENS4_13SM90_TMA_LOADENS4_14ComposedLayoutINS4_7SwizzleILi3ELi4ELi3EEENS4_18smem_ptr_flag_bitsILi16EEENSR_INS5_IJNSA_ILi8EEESF_EEENS5_IJSF_SB_EEEEEEEvNS4_8identityESY_S18_vS19_EENS_8epilogue10collective18CollectiveEpilogueINS1B_23Sm100TmaWarpSpecializedILi3ELi2ELi32ELb1ELb0EEEJSG_NS5_IJNSR_ISE_SB_EENSR_INSA_ILi32EEESB_EEEEESH_SI_SH_SI_NS1B_6fusion15FusionCallbacksIS1F_NS1K_23LinCombPerRowBiasEltActINS1B_6thread4ReLuESH_fSH_SH_fLi8ELNS_15FloatRoundStyleE2EEESG_S1J_JEEENS4_5SM1004TMEM4LOAD26SM100_TMEM_LOAD_32dp32b32xESY_NSZ_INS10_ILi2ELi4ELi3EEES13_NSR_INS5_IJS14_S1H_EEENS5_IJS1H_SB_EEEEEEENS4_39AutoVectorizingCopyWithAssumedAlignmentILi128EEENS4_14SM90_TMA_STOREES20_S22_S22_EEEvvEEEEvNT_6ParamsE:
	.zero		2944


//--------------------- SYMBOLS --------------------------

	.type		.nv.reservedSmem.offset0,@object
	.size		.nv.reservedSmem.offset0,0x4
	.type		.nv.reservedSmem.cap,@object
	.size		.nv.reservedSmem.cap,0x4
	.type		__assertfail,@function
